//
// Generated by NVIDIA NVVM Compiler
//
// Compiler Build ID: CL-36424714
// Cuda compilation tools, release 13.0, V13.0.88
// Based on NVVM 20.0.0
//

.version 9.0
.target sm_100
.address_size 64

	// .globl	_Z12performMultsPdS_ii
.global .align 1 .b8 _ZN34_INTERNAL_b9ec2fb1_4_k_cu_6b6f8f114cuda3std3__45__cpo5beginE[1];
.global .align 1 .b8 _ZN34_INTERNAL_b9ec2fb1_4_k_cu_6b6f8f114cuda3std3__45__cpo3endE[1];
.global .align 1 .b8 _ZN34_INTERNAL_b9ec2fb1_4_k_cu_6b6f8f114cuda3std3__45__cpo6cbeginE[1];
.global .align 1 .b8 _ZN34_INTERNAL_b9ec2fb1_4_k_cu_6b6f8f114cuda3std3__45__cpo4cendE[1];
.global .align 1 .b8 _ZN34_INTERNAL_b9ec2fb1_4_k_cu_6b6f8f114cuda3std3__45__cpo6rbeginE[1];
.global .align 1 .b8 _ZN34_INTERNAL_b9ec2fb1_4_k_cu_6b6f8f114cuda3std3__45__cpo4rendE[1];
.global .align 1 .b8 _ZN34_INTERNAL_b9ec2fb1_4_k_cu_6b6f8f114cuda3std3__45__cpo7crbeginE[1];
.global .align 1 .b8 _ZN34_INTERNAL_b9ec2fb1_4_k_cu_6b6f8f114cuda3std3__45__cpo5crendE[1];
.global .align 1 .b8 _ZN34_INTERNAL_b9ec2fb1_4_k_cu_6b6f8f114cuda3std3__436_GLOBAL__N__b9ec2fb1_4_k_cu_6b6f8f116ignoreE[1];
.global .align 1 .b8 _ZN34_INTERNAL_b9ec2fb1_4_k_cu_6b6f8f114cuda3std3__419piecewise_constructE[1];
.global .align 1 .b8 _ZN34_INTERNAL_b9ec2fb1_4_k_cu_6b6f8f114cuda3std3__48in_placeE[1];
.global .align 1 .b8 _ZN34_INTERNAL_b9ec2fb1_4_k_cu_6b6f8f114cuda3std3__420unreachable_sentinelE[1];
.global .align 1 .b8 _ZN34_INTERNAL_b9ec2fb1_4_k_cu_6b6f8f114cuda3std3__47nulloptE[1];
.global .align 1 .b8 _ZN34_INTERNAL_b9ec2fb1_4_k_cu_6b6f8f114cuda3std3__48unexpectE[1];
.global .align 1 .b8 _ZN34_INTERNAL_b9ec2fb1_4_k_cu_6b6f8f114cuda3std6ranges3__45__cpo4swapE[1];
.global .align 1 .b8 _ZN34_INTERNAL_b9ec2fb1_4_k_cu_6b6f8f114cuda3std6ranges3__45__cpo9iter_moveE[1];
.global .align 1 .b8 _ZN34_INTERNAL_b9ec2fb1_4_k_cu_6b6f8f114cuda3std6ranges3__45__cpo5beginE[1];
.global .align 1 .b8 _ZN34_INTERNAL_b9ec2fb1_4_k_cu_6b6f8f114cuda3std6ranges3__45__cpo3endE[1];
.global .align 1 .b8 _ZN34_INTERNAL_b9ec2fb1_4_k_cu_6b6f8f114cuda3std6ranges3__45__cpo6cbeginE[1];
.global .align 1 .b8 _ZN34_INTERNAL_b9ec2fb1_4_k_cu_6b6f8f114cuda3std6ranges3__45__cpo4cendE[1];
.global .align 1 .b8 _ZN34_INTERNAL_b9ec2fb1_4_k_cu_6b6f8f114cuda3std6ranges3__45__cpo7advanceE[1];
.global .align 1 .b8 _ZN34_INTERNAL_b9ec2fb1_4_k_cu_6b6f8f114cuda3std6ranges3__45__cpo9iter_swapE[1];
.global .align 1 .b8 _ZN34_INTERNAL_b9ec2fb1_4_k_cu_6b6f8f114cuda3std6ranges3__45__cpo4nextE[1];
.global .align 1 .b8 _ZN34_INTERNAL_b9ec2fb1_4_k_cu_6b6f8f114cuda3std6ranges3__45__cpo4prevE[1];
.global .align 1 .b8 _ZN34_INTERNAL_b9ec2fb1_4_k_cu_6b6f8f114cuda3std6ranges3__45__cpo4dataE[1];
.global .align 1 .b8 _ZN34_INTERNAL_b9ec2fb1_4_k_cu_6b6f8f114cuda3std6ranges3__45__cpo5cdataE[1];
.global .align 1 .b8 _ZN34_INTERNAL_b9ec2fb1_4_k_cu_6b6f8f114cuda3std6ranges3__45__cpo4sizeE[1];
.global .align 1 .b8 _ZN34_INTERNAL_b9ec2fb1_4_k_cu_6b6f8f114cuda3std6ranges3__45__cpo5ssizeE[1];
.global .align 1 .b8 _ZN34_INTERNAL_b9ec2fb1_4_k_cu_6b6f8f114cuda3std6ranges3__45__cpo8distanceE[1];
.global .align 1 .b8 _ZN34_INTERNAL_b9ec2fb1_4_k_cu_6b6f8f116thrust24THRUST_300001_SM_1000_NS8cuda_cub3parE[1];
.global .align 1 .b8 _ZN34_INTERNAL_b9ec2fb1_4_k_cu_6b6f8f116thrust24THRUST_300001_SM_1000_NS8cuda_cub10par_nosyncE[1];
.global .align 1 .b8 _ZN34_INTERNAL_b9ec2fb1_4_k_cu_6b6f8f116thrust24THRUST_300001_SM_1000_NS6system6detail10sequential3seqE[1];
.global .align 1 .b8 _ZN34_INTERNAL_b9ec2fb1_4_k_cu_6b6f8f116thrust24THRUST_300001_SM_1000_NS12placeholders2_1E[1];
.global .align 1 .b8 _ZN34_INTERNAL_b9ec2fb1_4_k_cu_6b6f8f116thrust24THRUST_300001_SM_1000_NS12placeholders2_2E[1];
.global .align 1 .b8 _ZN34_INTERNAL_b9ec2fb1_4_k_cu_6b6f8f116thrust24THRUST_300001_SM_1000_NS12placeholders2_3E[1];
.global .align 1 .b8 _ZN34_INTERNAL_b9ec2fb1_4_k_cu_6b6f8f116thrust24THRUST_300001_SM_1000_NS12placeholders2_4E[1];
.global .align 1 .b8 _ZN34_INTERNAL_b9ec2fb1_4_k_cu_6b6f8f116thrust24THRUST_300001_SM_1000_NS12placeholders2_5E[1];
.global .align 1 .b8 _ZN34_INTERNAL_b9ec2fb1_4_k_cu_6b6f8f116thrust24THRUST_300001_SM_1000_NS12placeholders2_6E[1];
.global .align 1 .b8 _ZN34_INTERNAL_b9ec2fb1_4_k_cu_6b6f8f116thrust24THRUST_300001_SM_1000_NS12placeholders2_7E[1];
.global .align 1 .b8 _ZN34_INTERNAL_b9ec2fb1_4_k_cu_6b6f8f116thrust24THRUST_300001_SM_1000_NS12placeholders2_8E[1];
.global .align 1 .b8 _ZN34_INTERNAL_b9ec2fb1_4_k_cu_6b6f8f116thrust24THRUST_300001_SM_1000_NS12placeholders2_9E[1];
.global .align 1 .b8 _ZN34_INTERNAL_b9ec2fb1_4_k_cu_6b6f8f116thrust24THRUST_300001_SM_1000_NS12placeholders3_10E[1];
.global .align 1 .b8 _ZN34_INTERNAL_b9ec2fb1_4_k_cu_6b6f8f116thrust24THRUST_300001_SM_1000_NS3seqE[1];

.visible .entry _Z12performMultsPdS_ii(
	.param .u64 .ptr .align 1 _Z12performMultsPdS_ii_param_0,
	.param .u64 .ptr .align 1 _Z12performMultsPdS_ii_param_1,
	.param .u32 _Z12performMultsPdS_ii_param_2,
	.param .u32 _Z12performMultsPdS_ii_param_3
)
{
	.reg .pred 	%p<2>;
	.reg .b32 	%r<8>;
	.reg .b64 	%rd<9>;
	.reg .b64 	%fd<4>;

	ld.param.u64 	%rd1, [_Z12performMultsPdS_ii_param_0];
	ld.param.u64 	%rd2, [_Z12performMultsPdS_ii_param_1];
	ld.param.u32 	%r2, [_Z12performMultsPdS_ii_param_2];
	ld.param.u32 	%r3, [_Z12performMultsPdS_ii_param_3];
	mov.u32 	%r4, %ctaid.x;
	mov.u32 	%r5, %ntid.x;
	mov.u32 	%r6, %tid.x;
	mad.lo.s32 	%r1, %r4, %r5, %r6;
	setp.ge.s32 	%p1, %r1, %r3;
	@%p1 bra 	$L__BB0_2;
	cvta.to.global.u64 	%rd3, %rd2;
	cvta.to.global.u64 	%rd4, %rd1;
	rem.s32 	%r7, %r1, %r2;
	mul.wide.s32 	%rd5, %r7, 8;
	add.s64 	%rd6, %rd3, %rd5;
	ld.global.f64 	%fd1, [%rd6];
	mul.wide.s32 	%rd7, %r1, 8;
	add.s64 	%rd8, %rd4, %rd7;
	ld.global.f64 	%fd2, [%rd8];
	mul.f64 	%fd3, %fd1, %fd2;
	st.global.f64 	[%rd8], %fd3;
$L__BB0_2:
	ret;

}
	// .globl	_Z9matrixMulPdS_S_ii
.visible .entry _Z9matrixMulPdS_S_ii(
	.param .u64 .ptr .align 1 _Z9matrixMulPdS_S_ii_param_0,
	.param .u64 .ptr .align 1 _Z9matrixMulPdS_S_ii_param_1,
	.param .u64 .ptr .align 1 _Z9matrixMulPdS_S_ii_param_2,
	.param .u32 _Z9matrixMulPdS_S_ii_param_3,
	.param .u32 _Z9matrixMulPdS_S_ii_param_4
)
{
	.reg .pred 	%p<5>;
	.reg .b32 	%r<18>;
	.reg .b64 	%rd<13>;
	.reg .b64 	%fd<5>;

	ld.param.u64 	%rd3, [_Z9matrixMulPdS_S_ii_param_0];
	ld.param.u64 	%rd2, [_Z9matrixMulPdS_S_ii_param_2];
	ld.param.u32 	%r8, [_Z9matrixMulPdS_S_ii_param_3];
	ld.param.u32 	%r9, [_Z9matrixMulPdS_S_ii_param_4];
	cvta.to.global.u64 	%rd1, %rd3;
	mov.u32 	%r10, %ctaid.x;
	mov.u32 	%r11, %ntid.x;
	mov.u32 	%r12, %tid.x;
	mad.lo.s32 	%r13, %r10, %r11, %r12;
	div.s32 	%r2, %r13, %r8;
	mul.lo.s32 	%r3, %r2, %r8;
	sub.s32 	%r1, %r13, %r3;
	setp.lt.s32 	%p1, %r9, 2;
	@%p1 bra 	$L__BB1_5;
	mov.b32 	%r17, 1;
$L__BB1_2:
	shl.b32 	%r5, %r17, 1;
	mul.lo.s32 	%r6, %r5, %r1;
	add.s32 	%r7, %r6, %r17;
	setp.ge.s32 	%p2, %r7, %r8;
	@%p2 bra 	$L__BB1_4;
	add.s32 	%r15, %r6, %r3;
	add.s32 	%r16, %r7, %r3;
	mul.wide.s32 	%rd4, %r16, 8;
	add.s64 	%rd5, %rd1, %rd4;
	ld.global.f64 	%fd1, [%rd5];
	mul.wide.s32 	%rd6, %r15, 8;
	add.s64 	%rd7, %rd1, %rd6;
	ld.global.f64 	%fd2, [%rd7];
	add.f64 	%fd3, %fd1, %fd2;
	st.global.f64 	[%rd7], %fd3;
$L__BB1_4:
	bar.sync 	0;
	setp.lt.s32 	%p3, %r5, %r9;
	mov.u32 	%r17, %r5;
	@%p3 bra 	$L__BB1_2;
$L__BB1_5:
	setp.ne.s32 	%p4, %r1, 0;
	@%p4 bra 	$L__BB1_7;
	mul.wide.s32 	%rd8, %r3, 8;
	add.s64 	%rd9, %rd1, %rd8;
	ld.global.f64 	%fd4, [%rd9];
	cvta.to.global.u64 	%rd10, %rd2;
	mul.wide.s32 	%rd11, %r2, 8;
	add.s64 	%rd12, %rd10, %rd11;
	st.global.f64 	[%rd12], %fd4;
$L__BB1_7:
	ret;

}
	// .globl	_ZN3cub18CUB_300001_SM_10006detail11EmptyKernelIvEEvv
.visible .entry _ZN3cub18CUB_300001_SM_10006detail11EmptyKernelIvEEvv()
{


	ret;

}
	// .globl	_ZN3cub18CUB_300001_SM_10006detail8for_each13static_kernelINS2_12policy_hub_t12policy_500_tEmN6thrust24THRUST_300001_SM_1000_NS8cuda_cub20__uninitialized_fill7functorINS7_10device_ptrIdEEdEEEEvT0_T1_
.visible .entry _ZN3cub18CUB_300001_SM_10006detail8for_each13static_kernelINS2_12policy_hub_t12policy_500_tEmN6thrust24THRUST_300001_SM_1000_NS8cuda_cub20__uninitialized_fill7functorINS7_10device_ptrIdEEdEEEEvT0_T1_(
	.param .u64 _ZN3cub18CUB_300001_SM_10006detail8for_each13static_kernelINS2_12policy_hub_t12policy_500_tEmN6thrust24THRUST_300001_SM_1000_NS8cuda_cub20__uninitialized_fill7functorINS7_10device_ptrIdEEdEEEEvT0_T1__param_0,
	.param .align 8 .b8 _ZN3cub18CUB_300001_SM_10006detail8for_each13static_kernelINS2_12policy_hub_t12policy_500_tEmN6thrust24THRUST_300001_SM_1000_NS8cuda_cub20__uninitialized_fill7functorINS7_10device_ptrIdEEdEEEEvT0_T1__param_1[16]
)
.maxntid 256
{
	.reg .pred 	%p<4>;
	.reg .b32 	%r<5>;
	.reg .b64 	%rd<16>;
	.reg .b64 	%fd<3>;

	ld.param.f64 	%fd2, [_ZN3cub18CUB_300001_SM_10006detail8for_each13static_kernelINS2_12policy_hub_t12policy_500_tEmN6thrust24THRUST_300001_SM_1000_NS8cuda_cub20__uninitialized_fill7functorINS7_10device_ptrIdEEdEEEEvT0_T1__param_1+8];
	ld.param.u64 	%rd4, [_ZN3cub18CUB_300001_SM_10006detail8for_each13static_kernelINS2_12policy_hub_t12policy_500_tEmN6thrust24THRUST_300001_SM_1000_NS8cuda_cub20__uninitialized_fill7functorINS7_10device_ptrIdEEdEEEEvT0_T1__param_1];
	ld.param.u64 	%rd5, [_ZN3cub18CUB_300001_SM_10006detail8for_each13static_kernelINS2_12policy_hub_t12policy_500_tEmN6thrust24THRUST_300001_SM_1000_NS8cuda_cub20__uninitialized_fill7functorINS7_10device_ptrIdEEdEEEEvT0_T1__param_0];
	mov.u32 	%r2, %ctaid.x;
	mul.wide.u32 	%rd1, %r2, 512;
	sub.s64 	%rd2, %rd5, %rd1;
	setp.lt.u64 	%p1, %rd2, 512;
	@%p1 bra 	$L__BB3_2;
	mov.u32 	%r4, %tid.x;
	cvta.to.global.u64 	%rd11, %rd4;
	cvt.u64.u32 	%rd12, %r4;
	add.s64 	%rd13, %rd1, %rd12;
	shl.b64 	%rd14, %rd13, 3;
	add.s64 	%rd15, %rd11, %rd14;
	st.global.f64 	[%rd15], %fd2;
	st.global.f64 	[%rd15+2048], %fd2;
	bra.uni 	$L__BB3_6;
$L__BB3_2:
	cvta.to.global.u64 	%rd6, %rd4;
	mov.u32 	%r1, %tid.x;
	cvt.u64.u32 	%rd7, %r1;
	setp.le.u64 	%p2, %rd2, %rd7;
	add.s64 	%rd8, %rd1, %rd7;
	shl.b64 	%rd9, %rd8, 3;
	add.s64 	%rd3, %rd6, %rd9;
	@%p2 bra 	$L__BB3_4;
	st.global.f64 	[%rd3], %fd2;
$L__BB3_4:
	add.s32 	%r3, %r1, 256;
	cvt.u64.u32 	%rd10, %r3;
	setp.le.u64 	%p3, %rd2, %rd10;
	@%p3 bra 	$L__BB3_6;
	st.global.f64 	[%rd3+2048], %fd2;
$L__BB3_6:
	ret;

}


// ===== COMPILED SASS (sm_100) =====

	.target	sm_100

	.elftype	@"ET_EXEC"


//--------------------- .note.nv.tkinfo           --------------------------
	.section	.note.nv.tkinfo,"",@"SHT_NOTE"
	.sectionflags	@"SHF_NOTE_NV_TKINFO"
	.tkinfo
        /*0018*/ 	.word	0x00000002
        /*0030*/ 	.string	""
        /*0030*/ 	.string	"ptxas"
        /*0030*/ 	.string	"Cuda compilation tools, release 13.0, V13.0.88"
        /*0030*/ 	.string	"Build cuda_13.0.r13.0/compiler.36424714_0"
        /*0030*/ 	.string	"-arch sm_100 -m 64 "



//--------------------- .note.nv.cuinfo           --------------------------
	.section	.note.nv.cuinfo,"",@"SHT_NOTE"
	.sectionflags	@"SHF_NOTE_NV_CUINFO"
        /*0018*/ 	.short	0x0002
        /*001a*/ 	.short	0x0064
        /*001c*/ 	.short	0x0082
	.zero		2


//--------------------- .nv.info                  --------------------------
	.section	.nv.info,"",@"SHT_CUDA_INFO"
	.align	4


	//----- nvinfo : EIATTR_REGCOUNT
	.align		4
        /*0000*/ 	.byte	0x04, 0x2f
        /*0002*/ 	.short	(.L_44 - .L_43)
	.align		4
.L_43:
        /*0004*/ 	.word	index@(_Z12performMultsPdS_ii)
        /*0008*/ 	.word	0x0000000c


	//----- nvinfo : EIATTR_FRAME_SIZE
	.align		4
.L_44:
        /*000c*/ 	.byte	0x04, 0x11
        /*000e*/ 	.short	(.L_46 - .L_45)
	.align		4
.L_45:
        /*0010*/ 	.word	index@(_Z12performMultsPdS_ii)
        /*0014*/ 	.word	0x00000000


	//----- nvinfo : EIATTR_REGCOUNT
	.align		4
.L_46:
        /*0018*/ 	.byte	0x04, 0x2f
        /*001a*/ 	.short	(.L_48 - .L_47)
	.align		4
.L_47:
        /*001c*/ 	.word	index@(_Z9matrixMulPdS_S_ii)
        /*0020*/ 	.word	0x0000000e


	//----- nvinfo : EIATTR_FRAME_SIZE
	.align		4
.L_48:
        /*0024*/ 	.byte	0x04, 0x11
        /*0026*/ 	.short	(.L_50 - .L_49)
	.align		4
.L_49:
        /*0028*/ 	.word	index@(_Z9matrixMulPdS_S_ii)
        /*002c*/ 	.word	0x00000000


	//----- nvinfo : EIATTR_REGCOUNT
	.align		4
.L_50:
        /*0030*/ 	.byte	0x04, 0x2f
        /*0032*/ 	.short	(.L_52 - .L_51)
	.align		4
.L_51:
        /*0034*/ 	.word	index@(_ZN3cub18CUB_300001_SM_10006detail11EmptyKernelIvEEvv)
        /*0038*/ 	.word	0x00000004


	//----- nvinfo : EIATTR_FRAME_SIZE
	.align		4
.L_52:
        /*003c*/ 	.byte	0x04, 0x11
        /*003e*/ 	.short	(.L_54 - .L_53)
	.align		4
.L_53:
        /*0040*/ 	.word	index@(_ZN3cub18CUB_300001_SM_10006detail11EmptyKernelIvEEvv)
        /*0044*/ 	.word	0x00000000


	//----- nvinfo : EIATTR_REGCOUNT
	.align		4
.L_54:
        /*0048*/ 	.byte	0x04, 0x2f
        /*004a*/ 	.short	(.L_56 - .L_55)
	.align		4
.L_55:
        /*004c*/ 	.word	index@(_ZN3cub18CUB_300001_SM_10006detail8for_each13static_kernelINS2_12policy_hub_t12policy_500_tEmN6thrust24THRUST_300001_SM_1000_NS8cuda_cub20__uninitialized_fill7functorINS7_10device_ptrIdEEdEEEEvT0_T1_)
        /*0050*/ 	.word	0x00000009


	//----- nvinfo : EIATTR_FRAME_SIZE
	.align		4
.L_56:
        /*0054*/ 	.byte	0x04, 0x11
        /*0056*/ 	.short	(.L_58 - .L_57)
	.align		4
.L_57:
        /*0058*/ 	.word	index@(_ZN3cub18CUB_300001_SM_10006detail8for_each13static_kernelINS2_12policy_hub_t12policy_500_tEmN6thrust24THRUST_300001_SM_1000_NS8cuda_cub20__uninitialized_fill7functorINS7_10device_ptrIdEEdEEEEvT0_T1_)
        /*005c*/ 	.word	0x00000000


	//----- nvinfo : EIATTR_MIN_STACK_SIZE
	.align		4
.L_58:
        /*0060*/ 	.byte	0x04, 0x12
        /*0062*/ 	.short	(.L_60 - .L_59)
	.align		4
.L_59:
        /*0064*/ 	.word	index@(_ZN3cub18CUB_300001_SM_10006detail8for_each13static_kernelINS2_12policy_hub_t12policy_500_tEmN6thrust24THRUST_300001_SM_1000_NS8cuda_cub20__uninitialized_fill7functorINS7_10device_ptrIdEEdEEEEvT0_T1_)
        /*0068*/ 	.word	0x00000000


	//----- nvinfo : EIATTR_MIN_STACK_SIZE
	.align		4
.L_60:
        /*006c*/ 	.byte	0x04, 0x12
        /*006e*/ 	.short	(.L_62 - .L_61)
	.align		4
.L_61:
        /*0070*/ 	.word	index@(_ZN3cub18CUB_300001_SM_10006detail11EmptyKernelIvEEvv)
        /*0074*/ 	.word	0x00000000


	//----- nvinfo : EIATTR_MIN_STACK_SIZE
	.align		4
.L_62:
        /*0078*/ 	.byte	0x04, 0x12
        /*007a*/ 	.short	(.L_64 - .L_63)
	.align		4
.L_63:
        /*007c*/ 	.word	index@(_Z9matrixMulPdS_S_ii)
        /*0080*/ 	.word	0x00000000


	//----- nvinfo : EIATTR_MIN_STACK_SIZE
	.align		4
.L_64:
        /*0084*/ 	.byte	0x04, 0x12
        /*0086*/ 	.short	(.L_66 - .L_65)
	.align		4
.L_65:
        /*0088*/ 	.word	index@(_Z12performMultsPdS_ii)
        /*008c*/ 	.word	0x00000000
.L_66:


//--------------------- .nv.compat                --------------------------
	.section	.nv.compat,"",@"SHT_CUDA_COMPAT_INFO"
	.align	4
        /*0000*/ 	.byte	0x02, 0x09, 0x00, 0x00, 0x02, 0x02, 0x01, 0x00, 0x02, 0x05, 0x05, 0x00, 0x03, 0x07, 0x01, 0x01
        /*0010*/ 	.byte	0x02, 0x03, 0x00, 0x00, 0x02, 0x06, 0x01, 0x00, 0x04, 0x0b, 0x08, 0x00, 0x01, 0x00, 0x00, 0x00
        /*0020*/ 	.byte	0x00, 0x00, 0x00, 0x00


//--------------------- .nv.info._ZN3cub18CUB_300001_SM_10006detail8for_each13static_kernelINS2_12policy_hub_t12policy_500_tEmN6thrust24THRUST_300001_SM_1000_NS8cuda_cub20__uninitialized_fill7functorINS7_10device_ptrIdEEdEEEEvT0_T1_ --------------------------
	.section	.nv.info._ZN3cub18CUB_300001_SM_10006detail8for_each13static_kernelINS2_12policy_hub_t12policy_500_tEmN6thrust24THRUST_300001_SM_1000_NS8cuda_cub20__uninitialized_fill7functorINS7_10device_ptrIdEEdEEEEvT0_T1_,"",@"SHT_CUDA_INFO"
	.sectionflags	@""
	.align	4


	//----- nvinfo : EIATTR_CUDA_API_VERSION
	.align		4
        /*0000*/ 	.byte	0x04, 0x37
        /*0002*/ 	.short	(.L_68 - .L_67)
.L_67:
        /*0004*/ 	.word	0x00000082


	//----- nvinfo : EIATTR_KPARAM_INFO
	.align		4
.L_68:
        /*0008*/ 	.byte	0x04, 0x17
        /*000a*/ 	.short	(.L_70 - .L_69)
.L_69:
        /*000c*/ 	.word	0x00000000
        /*0010*/ 	.short	0x0001
        /*0012*/ 	.short	0x0008
        /*0014*/ 	.byte	0x00, 0xf0, 0x41, 0x00


	//----- nvinfo : EIATTR_KPARAM_INFO
	.align		4
.L_70:
        /*0018*/ 	.byte	0x04, 0x17
        /*001a*/ 	.short	(.L_72 - .L_71)
.L_71:
        /*001c*/ 	.word	0x00000000
        /*0020*/ 	.short	0x0000
        /*0022*/ 	.short	0x0000
        /*0024*/ 	.byte	0x00, 0xf0, 0x21, 0x00


	//----- nvinfo : EIATTR_SPARSE_MMA_MASK
	.align		4
.L_72:
        /*0028*/ 	.byte	0x03, 0x50
        /*002a*/ 	.short	0x0000


	//----- nvinfo : EIATTR_MAXREG_COUNT
	.align		4
        /*002c*/ 	.byte	0x03, 0x1b
        /*002e*/ 	.short	0x00ff


	//----- nvinfo : EIATTR_MERCURY_ISA_VERSION
	.align		4
        /*0030*/ 	.byte	0x03, 0x5f
        /*0032*/ 	.short	0x0101


	//----- nvinfo : EIATTR_VRC_CTA_INIT_COUNT
	.align		4
        /*0034*/ 	.byte	0x02, 0x4a
	.zero		1
	.zero		1


	//----- nvinfo : EIATTR_EXIT_INSTR_OFFSETS
	.align		4
        /*0038*/ 	.byte	0x04, 0x1c
        /*003a*/ 	.short	(.L_74 - .L_73)


	//   ....[0]....
.L_73:
        /*003c*/ 	.word	0x00000130


	//   ....[1]....
        /*0040*/ 	.word	0x00000230


	//   ....[2]....
        /*0044*/ 	.word	0x00000260


	//----- nvinfo : EIATTR_MAX_THREADS
	.align		4
.L_74:
        /*0048*/ 	.byte	0x04, 0x05
        /*004a*/ 	.short	(.L_76 - .L_75)
.L_75:
        /*004c*/ 	.word	0x00000100
        /*0050*/ 	.word	0x00000001
        /*0054*/ 	.word	0x00000001


	//----- nvinfo : EIATTR_CBANK_PARAM_SIZE
	.align		4
.L_76:
        /*0058*/ 	.byte	0x03, 0x19
        /*005a*/ 	.short	0x0018


	//----- nvinfo : EIATTR_PARAM_CBANK
	.align		4
        /*005c*/ 	.byte	0x04, 0x0a
        /*005e*/ 	.short	(.L_78 - .L_77)
	.align		4
.L_77:
        /*0060*/ 	.word	index@(.nv.constant0._ZN3cub18CUB_300001_SM_10006detail8for_each13static_kernelINS2_12policy_hub_t12policy_500_tEmN6thrust24THRUST_300001_SM_1000_NS8cuda_cub20__uninitialized_fill7functorINS7_10device_ptrIdEEdEEEEvT0_T1_)
        /*0064*/ 	.short	0x0380
        /*0066*/ 	.short	0x0018


	//----- nvinfo : EIATTR_SW_WAR
	.align		4
.L_78:
        /*0068*/ 	.byte	0x04, 0x36
        /*006a*/ 	.short	(.L_80 - .L_79)
.L_79:
        /*006c*/ 	.word	0x00000008
.L_80:


//--------------------- .nv.info._ZN3cub18CUB_300001_SM_10006detail11EmptyKernelIvEEvv --------------------------
	.section	.nv.info._ZN3cub18CUB_300001_SM_10006detail11EmptyKernelIvEEvv,"",@"SHT_CUDA_INFO"
	.sectionflags	@""
	.align	4


	//----- nvinfo : EIATTR_CUDA_API_VERSION
	.align		4
        /*0000*/ 	.byte	0x04, 0x37
        /*0002*/ 	.short	(.L_82 - .L_81)
.L_81:
        /*0004*/ 	.word	0x00000082


	//----- nvinfo : EIATTR_SPARSE_MMA_MASK
	.align		4
.L_82:
        /*0008*/ 	.byte	0x03, 0x50
        /*000a*/ 	.short	0x0000


	//----- nvinfo : EIATTR_MAXREG_COUNT
	.align		4
        /*000c*/ 	.byte	0x03, 0x1b
        /*000e*/ 	.short	0x00ff


	//----- nvinfo : EIATTR_MERCURY_ISA_VERSION
	.align		4
        /*0010*/ 	.byte	0x03, 0x5f
        /*0012*/ 	.short	0x0101


	//----- nvinfo : EIATTR_VRC_CTA_INIT_COUNT
	.align		4
        /*0014*/ 	.byte	0x02, 0x4a
	.zero		1
	.zero		1


	//----- nvinfo : EIATTR_EXIT_INSTR_OFFSETS
	.align		4
        /*0018*/ 	.byte	0x04, 0x1c
        /*001a*/ 	.short	(.L_84 - .L_83)


	//   ....[0]....
.L_83:
        /*001c*/ 	.word	0x00000010


	//----- nvinfo : EIATTR_SW_WAR
	.align		4
.L_84:
        /*0020*/ 	.byte	0x04, 0x36
        /*0022*/ 	.short	(.L_86 - .L_85)
.L_85:
        /*0024*/ 	.word	0x00000008
.L_86:


//--------------------- .nv.info._Z9matrixMulPdS_S_ii --------------------------
	.section	.nv.info._Z9matrixMulPdS_S_ii,"",@"SHT_CUDA_INFO"
	.sectionflags	@""
	.align	4


	//----- nvinfo : EIATTR_CUDA_API_VERSION
	.align		4
        /*0000*/ 	.byte	0x04, 0x37
        /*0002*/ 	.short	(.L_88 - .L_87)
.L_87:
        /*0004*/ 	.word	0x00000082


	//----- nvinfo : EIATTR_KPARAM_INFO
	.align		4
.L_88:
        /*0008*/ 	.byte	0x04, 0x17
        /*000a*/ 	.short	(.L_90 - .L_89)
.L_89:
        /*000c*/ 	.word	0x00000000
        /*0010*/ 	.short	0x0004
        /*0012*/ 	.short	0x001c
        /*0014*/ 	.byte	0x00, 0xf0, 0x11, 0x00


	//----- nvinfo : EIATTR_KPARAM_INFO
	.align		4
.L_90:
        /*0018*/ 	.byte	0x04, 0x17
        /*001a*/ 	.short	(.L_92 - .L_91)
.L_91:
        /*001c*/ 	.word	0x00000000
        /*0020*/ 	.short	0x0003
        /*0022*/ 	.short	0x0018
        /*0024*/ 	.byte	0x00, 0xf0, 0x11, 0x00


	//----- nvinfo : EIATTR_KPARAM_INFO
	.align		4
.L_92:
        /*0028*/ 	.byte	0x04, 0x17
        /*002a*/ 	.short	(.L_94 - .L_93)
.L_93:
        /*002c*/ 	.word	0x00000000
        /*0030*/ 	.short	0x0002
        /*0032*/ 	.short	0x0010
        /*0034*/ 	.byte	0x00, 0xf5, 0x21, 0x00


	//----- nvinfo : EIATTR_KPARAM_INFO
	.align		4
.L_94:
        /*0038*/ 	.byte	0x04, 0x17
        /*003a*/ 	.short	(.L_96 - .L_95)
.L_95:
        /*003c*/ 	.word	0x00000000
        /*0040*/ 	.short	0x0001
        /*0042*/ 	.short	0x0008
        /*0044*/ 	.byte	0x00, 0xf5, 0x21, 0x00


	//----- nvinfo : EIATTR_KPARAM_INFO
	.align		4
.L_96:
        /*0048*/ 	.byte	0x04, 0x17
        /*004a*/ 	.short	(.L_98 - .L_97)
.L_97:
        /*004c*/ 	.word	0x00000000
        /*0050*/ 	.short	0x0000
        /*0052*/ 	.short	0x0000
        /*0054*/ 	.byte	0x00, 0xf5, 0x21, 0x00


	//----- nvinfo : EIATTR_SPARSE_MMA_MASK
	.align		4
.L_98:
        /*0058*/ 	.byte	0x03, 0x50
        /*005a*/ 	.short	0x0000


	//----- nvinfo : EIATTR_MAXREG_COUNT
	.align		4
        /*005c*/ 	.byte	0x03, 0x1b
        /*005e*/ 	.short	0x00ff


	//----- nvinfo : EIATTR_NUM_BARRIERS
	.align		4
        /*0060*/ 	.byte	0x02, 0x4c
        /*0062*/ 	.byte	0x01
	.zero		1


	//----- nvinfo : EIATTR_MERCURY_ISA_VERSION
	.align		4
        /*0064*/ 	.byte	0x03, 0x5f
        /*0066*/ 	.short	0x0101


	//----- nvinfo : EIATTR_VRC_CTA_INIT_COUNT
	.align		4
        /*0068*/ 	.byte	0x02, 0x4a
	.zero		1
	.zero		1


	//----- nvinfo : EIATTR_EXIT_INSTR_OFFSETS
	.align		4
        /*006c*/ 	.byte	0x04, 0x1c
        /*006e*/ 	.short	(.L_100 - .L_99)


	//   ....[0]....
.L_99:
        /*0070*/ 	.word	0x000003c0


	//   ....[1]....
        /*0074*/ 	.word	0x00000430


	//----- nvinfo : EIATTR_CRS_STACK_SIZE
	.align		4
.L_100:
        /*0078*/ 	.byte	0x04, 0x1e
        /*007a*/ 	.short	(.L_102 - .L_101)
.L_101:
        /*007c*/ 	.word	0x00000000


	//----- nvinfo : EIATTR_CBANK_PARAM_SIZE
	.align		4
.L_102:
        /*0080*/ 	.byte	0x03, 0x19
        /*0082*/ 	.short	0x0020


	//----- nvinfo : EIATTR_PARAM_CBANK
	.align		4
        /*0084*/ 	.byte	0x04, 0x0a
        /*0086*/ 	.short	(.L_104 - .L_103)
	.align		4
.L_103:
        /*0088*/ 	.word	index@(.nv.constant0._Z9matrixMulPdS_S_ii)
        /*008c*/ 	.short	0x0380
        /*008e*/ 	.short	0x0020


	//----- nvinfo : EIATTR_SW_WAR
	.align		4
.L_104:
        /*0090*/ 	.byte	0x04, 0x36
        /*0092*/ 	.short	(.L_106 - .L_105)
.L_105:
        /*0094*/ 	.word	0x00000008
.L_106:


//--------------------- .nv.info._Z12performMultsPdS_ii --------------------------
	.section	.nv.info._Z12performMultsPdS_ii,"",@"SHT_CUDA_INFO"
	.sectionflags	@""
	.align	4


	//----- nvinfo : EIATTR_CUDA_API_VERSION
	.align		4
        /*0000*/ 	.byte	0x04, 0x37
        /*0002*/ 	.short	(.L_108 - .L_107)
.L_107:
        /*0004*/ 	.word	0x00000082


	//----- nvinfo : EIATTR_KPARAM_INFO
	.align		4
.L_108:
        /*0008*/ 	.byte	0x04, 0x17
        /*000a*/ 	.short	(.L_110 - .L_109)
.L_109:
        /*000c*/ 	.word	0x00000000
        /*0010*/ 	.short	0x0003
        /*0012*/ 	.short	0x0014
        /*0014*/ 	.byte	0x00, 0xf0, 0x11, 0x00


	//----- nvinfo : EIATTR_KPARAM_INFO
	.align		4
.L_110:
        /*0018*/ 	.byte	0x04, 0x17
        /*001a*/ 	.short	(.L_112 - .L_111)
.L_111:
        /*001c*/ 	.word	0x00000000
        /*0020*/ 	.short	0x0002
        /*0022*/ 	.short	0x0010
        /*0024*/ 	.byte	0x00, 0xf0, 0x11, 0x00


	//----- nvinfo : EIATTR_KPARAM_INFO
	.align		4
.L_112:
        /*0028*/ 	.byte	0x04, 0x17
        /*002a*/ 	.short	(.L_114 - .L_113)
.L_113:
        /*002c*/ 	.word	0x00000000
        /*0030*/ 	.short	0x0001
        /*0032*/ 	.short	0x0008
        /*0034*/ 	.byte	0x00, 0xf5, 0x21, 0x00


	//----- nvinfo : EIATTR_KPARAM_INFO
	.align		4
.L_114:
        /*0038*/ 	.byte	0x04, 0x17
        /*003a*/ 	.short	(.L_116 - .L_115)
.L_115:
        /*003c*/ 	.word	0x00000000
        /*0040*/ 	.short	0x0000
        /*0042*/ 	.short	0x0000
        /*0044*/ 	.byte	0x00, 0xf5, 0x21, 0x00


	//----- nvinfo : EIATTR_SPARSE_MMA_MASK
	.align		4
.L_116:
        /*0048*/ 	.byte	0x03, 0x50
        /*004a*/ 	.short	0x0000


	//----- nvinfo : EIATTR_MAXREG_COUNT
	.align		4
        /*004c*/ 	.byte	0x03, 0x1b
        /*004e*/ 	.short	0x00ff


	//----- nvinfo : EIATTR_MERCURY_ISA_VERSION
	.align		4
        /*0050*/ 	.byte	0x03, 0x5f
        /*0052*/ 	.short	0x0101


	//----- nvinfo : EIATTR_VRC_CTA_INIT_COUNT
	.align		4
        /*0054*/ 	.byte	0x02, 0x4a
	.zero		1
	.zero		1


	//----- nvinfo : EIATTR_EXIT_INSTR_OFFSETS
	.align		4
        /*0058*/ 	.byte	0x04, 0x1c
        /*005a*/ 	.short	(.L_118 - .L_117)


	//   ....[0]....
.L_117:
        /*005c*/ 	.word	0x00000070


	//   ....[1]....
        /*0060*/ 	.word	0x00000270


	//----- nvinfo : EIATTR_CBANK_PARAM_SIZE
	.align		4
.L_118:
        /*0064*/ 	.byte	0x03, 0x19
        /*0066*/ 	.short	0x0018


	//----- nvinfo : EIATTR_PARAM_CBANK
	.align		4
        /*0068*/ 	.byte	0x04, 0x0a
        /*006a*/ 	.short	(.L_120 - .L_119)
	.align		4
.L_119:
        /*006c*/ 	.word	index@(.nv.constant0._Z12performMultsPdS_ii)
        /*0070*/ 	.short	0x0380
        /*0072*/ 	.short	0x0018


	//----- nvinfo : EIATTR_SW_WAR
	.align		4
.L_120:
        /*0074*/ 	.byte	0x04, 0x36
        /*0076*/ 	.short	(.L_122 - .L_121)
.L_121:
        /*0078*/ 	.word	0x00000008
.L_122:


//--------------------- .nv.callgraph             --------------------------
	.section	.nv.callgraph,"",@"SHT_CUDA_CALLGRAPH"
	.align	4
	.sectionentsize	8
	.align		4
        /*0000*/ 	.word	0x00000000
	.align		4
        /*0004*/ 	.word	0xffffffff
	.align		4
        /*0008*/ 	.word	0x00000000
	.align		4
        /*000c*/ 	.word	0xfffffffe
	.align		4
        /*0010*/ 	.word	0x00000000
	.align		4
        /*0014*/ 	.word	0xfffffffd
	.align		4
        /*0018*/ 	.word	0x00000000
	.align		4
        /*001c*/ 	.word	0xfffffffc


//--------------------- .nv.constant4             --------------------------
	.section	.nv.constant4,"a",@progbits
	.align	8
	.align		8
.nv.constant4:
        /*0000*/ 	.dword	_ZN34_INTERNAL_b9ec2fb1_4_k_cu_6b6f8f114cuda3std3__45__cpo5beginE
	.align		8
        /*0008*/ 	.dword	_ZN34_INTERNAL_b9ec2fb1_4_k_cu_6b6f8f114cuda3std3__45__cpo3endE
	.align		8
        /*0010*/ 	.dword	_ZN34_INTERNAL_b9ec2fb1_4_k_cu_6b6f8f114cuda3std3__45__cpo6cbeginE
	.align		8
        /*0018*/ 	.dword	_ZN34_INTERNAL_b9ec2fb1_4_k_cu_6b6f8f114cuda3std3__45__cpo4cendE
	.align		8
        /*0020*/ 	.dword	_ZN34_INTERNAL_b9ec2fb1_4_k_cu_6b6f8f114cuda3std3__45__cpo6rbeginE
	.align		8
        /*0028*/ 	.dword	_ZN34_INTERNAL_b9ec2fb1_4_k_cu_6b6f8f114cuda3std3__45__cpo4rendE
	.align		8
        /*0030*/ 	.dword	_ZN34_INTERNAL_b9ec2fb1_4_k_cu_6b6f8f114cuda3std3__45__cpo7crbeginE
	.align		8
        /*0038*/ 	.dword	_ZN34_INTERNAL_b9ec2fb1_4_k_cu_6b6f8f114cuda3std3__45__cpo5crendE
	.align		8
        /*0040*/ 	.dword	_ZN34_INTERNAL_b9ec2fb1_4_k_cu_6b6f8f114cuda3std3__436_GLOBAL__N__b9ec2fb1_4_k_cu_6b6f8f116ignoreE
	.align		8
        /*0048*/ 	.dword	_ZN34_INTERNAL_b9ec2fb1_4_k_cu_6b6f8f114cuda3std3__419piecewise_constructE
	.align		8
        /*0050*/ 	.dword	_ZN34_INTERNAL_b9ec2fb1_4_k_cu_6b6f8f114cuda3std3__48in_placeE
	.align		8
        /*0058*/ 	.dword	_ZN34_INTERNAL_b9ec2fb1_4_k_cu_6b6f8f114cuda3std3__420unreachable_sentinelE
	.align		8
        /*0060*/ 	.dword	_ZN34_INTERNAL_b9ec2fb1_4_k_cu_6b6f8f114cuda3std3__47nulloptE
	.align		8
        /*0068*/ 	.dword	_ZN34_INTERNAL_b9ec2fb1_4_k_cu_6b6f8f114cuda3std3__48unexpectE
	.align		8
        /*0070*/ 	.dword	_ZN34_INTERNAL_b9ec2fb1_4_k_cu_6b6f8f114cuda3std6ranges3__45__cpo4swapE
	.align		8
        /*0078*/ 	.dword	_ZN34_INTERNAL_b9ec2fb1_4_k_cu_6b6f8f114cuda3std6ranges3__45__cpo9iter_moveE
	.align		8
        /*0080*/ 	.dword	_ZN34_INTERNAL_b9ec2fb1_4_k_cu_6b6f8f114cuda3std6ranges3__45__cpo5beginE
	.align		8
        /*0088*/ 	.dword	_ZN34_INTERNAL_b9ec2fb1_4_k_cu_6b6f8f114cuda3std6ranges3__45__cpo3endE
	.align		8
        /*0090*/ 	.dword	_ZN34_INTERNAL_b9ec2fb1_4_k_cu_6b6f8f114cuda3std6ranges3__45__cpo6cbeginE
	.align		8
        /*0098*/ 	.dword	_ZN34_INTERNAL_b9ec2fb1_4_k_cu_6b6f8f114cuda3std6ranges3__45__cpo4cendE
	.align		8
        /*00a0*/ 	.dword	_ZN34_INTERNAL_b9ec2fb1_4_k_cu_6b6f8f114cuda3std6ranges3__45__cpo7advanceE
	.align		8
        /*00a8*/ 	.dword	_ZN34_INTERNAL_b9ec2fb1_4_k_cu_6b6f8f114cuda3std6ranges3__45__cpo9iter_swapE
	.align		8
        /*00b0*/ 	.dword	_ZN34_INTERNAL_b9ec2fb1_4_k_cu_6b6f8f114cuda3std6ranges3__45__cpo4nextE
	.align		8
        /*00b8*/ 	.dword	_ZN34_INTERNAL_b9ec2fb1_4_k_cu_6b6f8f114cuda3std6ranges3__45__cpo4prevE
	.align		8
        /*00c0*/ 	.dword	_ZN34_INTERNAL_b9ec2fb1_4_k_cu_6b6f8f114cuda3std6ranges3__45__cpo4dataE
	.align		8
        /*00c8*/ 	.dword	_ZN34_INTERNAL_b9ec2fb1_4_k_cu_6b6f8f114cuda3std6ranges3__45__cpo5cdataE
	.align		8
        /*00d0*/ 	.dword	_ZN34_INTERNAL_b9ec2fb1_4_k_cu_6b6f8f114cuda3std6ranges3__45__cpo4sizeE
	.align		8
        /*00d8*/ 	.dword	_ZN34_INTERNAL_b9ec2fb1_4_k_cu_6b6f8f114cuda3std6ranges3__45__cpo5ssizeE
	.align		8
        /*00e0*/ 	.dword	_ZN34_INTERNAL_b9ec2fb1_4_k_cu_6b6f8f114cuda3std6ranges3__45__cpo8distanceE
	.align		8
        /*00e8*/ 	.dword	_ZN34_INTERNAL_b9ec2fb1_4_k_cu_6b6f8f116thrust24THRUST_300001_SM_1000_NS8cuda_cub3parE
	.align		8
        /*00f0*/ 	.dword	_ZN34_INTERNAL_b9ec2fb1_4_k_cu_6b6f8f116thrust24THRUST_300001_SM_1000_NS8cuda_cub10par_nosyncE
	.align		8
        /*00f8*/ 	.dword	_ZN34_INTERNAL_b9ec2fb1_4_k_cu_6b6f8f116thrust24THRUST_300001_SM_1000_NS6system6detail10sequential3seqE
	.align		8
        /*0100*/ 	.dword	_ZN34_INTERNAL_b9ec2fb1_4_k_cu_6b6f8f116thrust24THRUST_300001_SM_1000_NS12placeholders2_1E
	.align		8
        /*0108*/ 	.dword	_ZN34_INTERNAL_b9ec2fb1_4_k_cu_6b6f8f116thrust24THRUST_300001_SM_1000_NS12placeholders2_2E
	.align		8
        /*0110*/ 	.dword	_ZN34_INTERNAL_b9ec2fb1_4_k_cu_6b6f8f116thrust24THRUST_300001_SM_1000_NS12placeholders2_3E
	.align		8
        /*0118*/ 	.dword	_ZN34_INTERNAL_b9ec2fb1_4_k_cu_6b6f8f116thrust24THRUST_300001_SM_1000_NS12placeholders2_4E
	.align		8
        /*0120*/ 	.dword	_ZN34_INTERNAL_b9ec2fb1_4_k_cu_6b6f8f116thrust24THRUST_300001_SM_1000_NS12placeholders2_5E
	.align		8
        /*0128*/ 	.dword	_ZN34_INTERNAL_b9ec2fb1_4_k_cu_6b6f8f116thrust24THRUST_300001_SM_1000_NS12placeholders2_6E
	.align		8
        /*0130*/ 	.dword	_ZN34_INTERNAL_b9ec2fb1_4_k_cu_6b6f8f116thrust24THRUST_300001_SM_1000_NS12placeholders2_7E
	.align		8
        /*0138*/ 	.dword	_ZN34_INTERNAL_b9ec2fb1_4_k_cu_6b6f8f116thrust24THRUST_300001_SM_1000_NS12placeholders2_8E
	.align		8
        /*0140*/ 	.dword	_ZN34_INTERNAL_b9ec2fb1_4_k_cu_6b6f8f116thrust24THRUST_300001_SM_1000_NS12placeholders2_9E
	.align		8
        /*0148*/ 	.dword	_ZN34_INTERNAL_b9ec2fb1_4_k_cu_6b6f8f116thrust24THRUST_300001_SM_1000_NS12placeholders3_10E
	.align		8
        /*0150*/ 	.dword	_ZN34_INTERNAL_b9ec2fb1_4_k_cu_6b6f8f116thrust24THRUST_300001_SM_1000_NS3seqE


//--------------------- .text._ZN3cub18CUB_300001_SM_10006detail8for_each13static_kernelINS2_12policy_hub_t12policy_500_tEmN6thrust24THRUST_300001_SM_1000_NS8cuda_cub20__uninitialized_fill7functorINS7_10device_ptrIdEEdEEEEvT0_T1_ --------------------------
	.section	.text._ZN3cub18CUB_300001_SM_10006detail8for_each13static_kernelINS2_12policy_hub_t12policy_500_tEmN6thrust24THRUST_300001_SM_1000_NS8cuda_cub20__uninitialized_fill7functorINS7_10device_ptrIdEEdEEEEvT0_T1_,"ax",@progbits
	.align	128
        .global         _ZN3cub18CUB_300001_SM_10006detail8for_each13static_kernelINS2_12policy_hub_t12policy_500_tEmN6thrust24THRUST_300001_SM_1000_NS8cuda_cub20__uninitialized_fill7functorINS7_10device_ptrIdEEdEEEEvT0_T1_
        .type           _ZN3cub18CUB_300001_SM_10006detail8for_each13static_kernelINS2_12policy_hub_t12policy_500_tEmN6thrust24THRUST_300001_SM_1000_NS8cuda_cub20__uninitialized_fill7functorINS7_10device_ptrIdEEdEEEEvT0_T1_,@function
        .size           _ZN3cub18CUB_300001_SM_10006detail8for_each13static_kernelINS2_12policy_hub_t12policy_500_tEmN6thrust24THRUST_300001_SM_1000_NS8cuda_cub20__uninitialized_fill7functorINS7_10device_ptrIdEEdEEEEvT0_T1_,(.L_x_9 - _ZN3cub18CUB_300001_SM_10006detail8for_each13static_kernelINS2_12policy_hub_t12policy_500_tEmN6thrust24THRUST_300001_SM_1000_NS8cuda_cub20__uninitialized_fill7functorINS7_10device_ptrIdEEdEEEEvT0_T1_)
        .other          _ZN3cub18CUB_300001_SM_10006detail8for_each13static_kernelINS2_12policy_hub_t12policy_500_tEmN6thrust24THRUST_300001_SM_1000_NS8cuda_cub20__uninitialized_fill7functorINS7_10device_ptrIdEEdEEEEvT0_T1_,@"STO_CUDA_ENTRY STV_DEFAULT"
_ZN3cub18CUB_300001_SM_10006detail8for_each13static_kernelINS2_12policy_hub_t12policy_500_tEmN6thrust24THRUST_300001_SM_1000_NS8cuda_cub20__uninitialized_fill7functorINS7_10device_ptrIdEEdEEEEvT0_T1_:
.text._ZN3cub18CUB_300001_SM_10006detail8for_each13static_kernelINS2_12policy_hub_t12policy_500_tEmN6thrust24THRUST_300001_SM_1000_NS8cuda_cub20__uninitialized_fill7functorINS7_10device_ptrIdEEdEEEEvT0_T1_:
[----:B------:R-:W-:Y:S08]  /*0000*/  LDC R1, c[0x0][0x37c] ;  /* 0x0000df00ff017b82 */ /* 0x000ff00000000800 */
[----:B------:R-:W0:Y:S01]  /*0010*/  S2UR UR4, SR_CTAID.X ;  /* 0x00000000000479c3 */ /* 0x000e220000002500 */
[----:B------:R-:W1:Y:S01]  /*0020*/  LDCU.64 UR6, c[0x0][0x380] ;  /* 0x00007000ff0677ac */ /* 0x000e620008000a00 */
[----:B------:R-:W2:Y:S01]  /*0030*/  LDCU.64 UR8, c[0x0][0x358] ;  /* 0x00006b00ff0877ac */ /* 0x000ea20008000a00 */
[----:B0-----:R-:W-:-:S04]  /*0040*/  UIMAD.WIDE.U32 UR4, UR4, 0x200, URZ ;  /* 0x00000200040478a5 */ /* 0x001fc8000f8e00ff */
[----:B-1----:R-:W-:-:S04]  /*0050*/  UIADD3 UR6, UP0, UPT, -UR4, UR6, URZ ;  /* 0x0000000604067290 */ /* 0x002fc8000ff1e1ff */
[----:B------:R-:W-:Y:S02]  /*0060*/  UIADD3.X UR7, UPT, UPT, ~UR5, UR7, URZ, UP0, !UPT ;  /* 0x0000000705077290 */ /* 0x000fe400087fe5ff */
[----:B------:R-:W-:-:S04]  /*0070*/  UISETP.GE.U32.AND UP0, UPT, UR6, 0x200, UPT ;  /* 0x000002000600788c */ /* 0x000fc8000bf06070 */
[----:B------:R-:W-:-:S09]  /*0080*/  UISETP.GE.U32.AND.EX UP0, UPT, UR7, URZ, UPT, UP0 ;  /* 0x000000ff0700728c */ /* 0x000fd2000bf06100 */
[----:B--2---:R-:W-:Y:S05]  /*0090*/  BRA.U !UP0, `(.L_x_0) ;  /* 0x0000000108287547 */ /* 0x004fea000b800000 */
[----:B------:R-:W0:Y:S01]  /*00a0*/  S2R R0, SR_TID.X ;  /* 0x0000000000007919 */ /* 0x000e220000002100 */
[----:B------:R-:W1:Y:S01]  /*00b0*/  LDCU.64 UR6, c[0x0][0x388] ;  /* 0x00007100ff0677ac */ /* 0x000e620008000a00 */
[----:B------:R-:W2:Y:S01]  /*00c0*/  LDC.64 R4, c[0x0][0x390] ;  /* 0x0000e400ff047b82 */ /* 0x000ea20000000a00 */
[----:B0-----:R-:W-:-:S05]  /*00d0*/  IADD3 R0, P0, PT, R0, UR4, RZ ;  /* 0x0000000400007c10 */ /* 0x001fca000ff1e0ff */
[----:B------:R-:W-:Y:S01]  /*00e0*/  IMAD.X R3, RZ, RZ, UR5, P0 ;  /* 0x00000005ff037e24 */ /* 0x000fe200080e06ff */
[----:B-1----:R-:W-:-:S04]  /*00f0*/  LEA R2, P0, R0, UR6, 0x3 ;  /* 0x0000000600027c11 */ /* 0x002fc8000f8018ff */
[----:B------:R-:W-:-:S05]  /*0100*/  LEA.HI.X R3, R0, UR7, R3, 0x3, P0 ;  /* 0x0000000700037c11 */ /* 0x000fca00080f1c03 */
[----:B--2---:R-:W-:Y:S04]  /*0110*/  STG.E.64 desc[UR8][R2.64], R4 ;  /* 0x0000000402007986 */ /* 0x004fe8000c101b08 */
[----:B------:R-:W-:Y:S01]  /*0120*/  STG.E.64 desc[UR8][R2.64+0x800], R4 ;  /* 0x0008000402007986 */ /* 0x000fe2000c101b08 */
[----:B------:R-:W-:Y:S05]  /*0130*/  EXIT ;  /* 0x000000000000794d */ /* 0x000fea0003800000 */
.L_x_0:
[----:B------:R-:W0:Y:S01]  /*0140*/  S2R R0, SR_TID.X ;  /* 0x0000000000007919 */ /* 0x000e220000002100 */
[----:B------:R-:W-:Y:S01]  /*0150*/  IMAD.U32 R2, RZ, RZ, UR7 ;  /* 0x00000007ff027e24 */ /* 0x000fe2000f8e00ff */
[----:B------:R-:W1:Y:S01]  /*0160*/  LDCU.64 UR10, c[0x0][0x388] ;  /* 0x00007100ff0a77ac */ /* 0x000e620008000a00 */
[----:B------:R-:W-:Y:S01]  /*0170*/  IMAD.U32 R6, RZ, RZ, UR7 ;  /* 0x00000007ff067e24 */ /* 0x000fe2000f8e00ff */
[----:B0-----:R-:W-:-:S04]  /*0180*/  ISETP.LT.U32.AND P0, PT, R0, UR6, PT ;  /* 0x0000000600007c0c */ /* 0x001fc8000bf01070 */
[----:B------:R-:W-:Y:S01]  /*0190*/  ISETP.GT.U32.AND.EX P0, PT, R2, RZ, PT, P0 ;  /* 0x000000ff0200720c */ /* 0x000fe20003f04100 */
[C---:B------:R-:W-:Y:S01]  /*01a0*/  VIADD R2, R0.reuse, 0x100 ;  /* 0x0000010000027836 */ /* 0x040fe20000000000 */
[----:B------:R-:W-:-:S04]  /*01b0*/  IADD3 R0, P2, PT, R0, UR4, RZ ;  /* 0x0000000400007c10 */ /* 0x000fc8000ff5e0ff */
[----:B------:R-:W-:Y:S01]  /*01c0*/  ISETP.LT.U32.AND P1, PT, R2, UR6, PT ;  /* 0x0000000602007c0c */ /* 0x000fe2000bf21070 */
[----:B------:R-:W-:Y:S01]  /*01d0*/  IMAD.X R3, RZ, RZ, UR5, P2 ;  /* 0x00000005ff037e24 */ /* 0x000fe200090e06ff */
[----:B-1----:R-:W-:Y:S02]  /*01e0*/  LEA R2, P2, R0, UR10, 0x3 ;  /* 0x0000000a00027c11 */ /* 0x002fe4000f8418ff */
[----:B------:R-:W-:Y:S02]  /*01f0*/  ISETP.GT.U32.AND.EX P1, PT, R6, RZ, PT, P1 ;  /* 0x000000ff0600720c */ /* 0x000fe40003f24110 */
[----:B------:R-:W-:Y:S01]  /*0200*/  LEA.HI.X R3, R0, UR11, R3, 0x3, P2 ;  /* 0x0000000b00037c11 */ /* 0x000fe200090f1c03 */
[----:B------:R-:W0:Y:S04]  /*0210*/  @P0 LDC.64 R4, c[0x0][0x390] ;  /* 0x0000e400ff040b82 */ /* 0x000e280000000a00 */
[----:B0-----:R0:W-:Y:S06]  /*0220*/  @P0 STG.E.64 desc[UR8][R2.64], R4 ;  /* 0x0000000402000986 */ /* 0x0011ec000c101b08 */
[----:B------:R-:W-:Y:S05]  /*0230*/  @!P1 EXIT ;  /* 0x000000000000994d */ /* 0x000fea0003800000 */
[----:B0-----:R-:W0:Y:S02]  /*0240*/  LDC.64 R4, c[0x0][0x390] ;  /* 0x0000e400ff047b82 */ /* 0x001e240000000a00 */
[----:B0-----:R-:W-:Y:S01]  /*0250*/  STG.E.64 desc[UR8][R2.64+0x800], R4 ;  /* 0x0008000402007986 */ /* 0x001fe2000c101b08 */
[----:B------:R-:W-:Y:S05]  /*0260*/  EXIT ;  /* 0x000000000000794d */ /* 0x000fea0003800000 */
.L_x_1:
[----:B------:R-:W-:-:S00]  /*0270*/  BRA `(.L_x_1) ;  /* 0xfffffffc00fc7947 */ /* 0x000fc0000383ffff */
[----:B------:R-:W-:-:S00]  /*0280*/  NOP ;  /* 0x0000000000007918 */ /* 0x000fc00000000000 */
[----:B------:R-:W-:-:S00]  /*0290*/  NOP ;  /* 0x0000000000007918 */ /* 0x000fc00000000000 */
[----:B------:R-:W-:-:S00]  /*02a0*/  NOP ;  /* 0x0000000000007918 */ /* 0x000fc00000000000 */
[----:B------:R-:W-:-:S00]  /*02b0*/  NOP ;  /* 0x0000000000007918 */ /* 0x000fc00000000000 */
[----:B------:R-:W-:-:S00]  /*02c0*/  NOP ;  /* 0x0000000000007918 */ /* 0x000fc00000000000 */
[----:B------:R-:W-:-:S00]  /*02d0*/  NOP ;  /* 0x0000000000007918 */ /* 0x000fc00000000000 */
[----:B------:R-:W-:-:S00]  /*02e0*/  NOP ;  /* 0x0000000000007918 */ /* 0x000fc00000000000 */
[----:B------:R-:W-:-:S00]  /*02f0*/  NOP ;  /* 0x0000000000007918 */ /* 0x000fc00000000000 */
.L_x_9:


//--------------------- .text._ZN3cub18CUB_300001_SM_10006detail11EmptyKernelIvEEvv --------------------------
	.section	.text._ZN3cub18CUB_300001_SM_10006detail11EmptyKernelIvEEvv,"ax",@progbits
	.align	128
        .global         _ZN3cub18CUB_300001_SM_10006detail11EmptyKernelIvEEvv
        .type           _ZN3cub18CUB_300001_SM_10006detail11EmptyKernelIvEEvv,@function
        .size           _ZN3cub18CUB_300001_SM_10006detail11EmptyKernelIvEEvv,(.L_x_10 - _ZN3cub18CUB_300001_SM_10006detail11EmptyKernelIvEEvv)
        .other          _ZN3cub18CUB_300001_SM_10006detail11EmptyKernelIvEEvv,@"STO_CUDA_ENTRY STV_DEFAULT"
_ZN3cub18CUB_300001_SM_10006detail11EmptyKernelIvEEvv:
.text._ZN3cub18CUB_300001_SM_10006detail11EmptyKernelIvEEvv:
[----:B------:R-:W-:Y:S01]  /*0000*/  LDC R1, c[0x0][0x37c] ;  /* 0x0000df00ff017b82 */ /* 0x000fe20000000800 */
[----:B------:R-:W-:Y:S05]  /*0010*/  EXIT ;  /* 0x000000000000794d */ /* 0x000fea0003800000 */
.L_x_2:
        /* <DEDUP_REMOVED lines=14> */
.L_x_10:


//--------------------- .text._Z9matrixMulPdS_S_ii --------------------------
	.section	.text._Z9matrixMulPdS_S_ii,"ax",@progbits
	.align	128
        .global         _Z9matrixMulPdS_S_ii
        .type           _Z9matrixMulPdS_S_ii,@function
        .size           _Z9matrixMulPdS_S_ii,(.L_x_11 - _Z9matrixMulPdS_S_ii)
        .other          _Z9matrixMulPdS_S_ii,@"STO_CUDA_ENTRY STV_DEFAULT"
_Z9matrixMulPdS_S_ii:
.text._Z9matrixMulPdS_S_ii:
[----:B------:R-:W-:Y:S08]  /*0000*/  LDC R1, c[0x0][0x37c] ;  /* 0x0000df00ff017b82 */ /* 0x000ff00000000800 */
[----:B------:R-:W0:Y:S01]  /*0010*/  LDC R9, c[0x0][0x398] ;  /* 0x0000e600ff097b82 */ /* 0x000e220000000800 */
[----:B------:R-:W1:Y:S01]  /*0020*/  S2R R5, SR_TID.X ;  /* 0x0000000000057919 */ /* 0x000e620000002100 */
[----:B------:R-:W2:Y:S06]  /*0030*/  LDCU.64 UR6, c[0x0][0x358] ;  /* 0x00006b00ff0677ac */ /* 0x000eac0008000a00 */
[----:B------:R-:W1:Y:S08]  /*0040*/  S2UR UR4, SR_CTAID.X ;  /* 0x00000000000479c3 */ /* 0x000e700000002500 */
[----:B------:R-:W1:Y:S01]  /*0050*/  LDC R0, c[0x0][0x360] ;  /* 0x0000d800ff007b82 */ /* 0x000e620000000800 */
[----:B0-----:R-:W-:-:S04]  /*0060*/  IABS R7, R9 ;  /* 0x0000000900077213 */ /* 0x001fc80000000000 */
[----:B------:R-:W0:Y:S01]  /*0070*/  I2F.RP R4, R7 ;  /* 0x0000000700047306 */ /* 0x000e220000209400 */
[----:B-1----:R-:W-:Y:S01]  /*0080*/  IMAD R0, R0, UR4, R5 ;  /* 0x0000000400007c24 */ /* 0x002fe2000f8e0205 */
[----:B------:R-:W1:Y:S06]  /*0090*/  LDCU UR4, c[0x0][0x39c] ;  /* 0x00007380ff0477ac */ /* 0x000e6c0008000800 */
[----:B0-----:R-:W0:Y:S01]  /*00a0*/  MUFU.RCP R4, R4 ;  /* 0x0000000400047308 */ /* 0x001e220000001000 */
[----:B-1----:R-:W-:Y:S01]  /*00b0*/  UISETP.GE.AND UP0, UPT, UR4, 0x2, UPT ;  /* 0x000000020400788c */ /* 0x002fe2000bf06270 */
[----:B0-----:R-:W-:-:S02]  /*00c0*/  IADD3 R2, PT, PT, R4, 0xffffffe, RZ ;  /* 0x0ffffffe04027810 */ /* 0x001fc40007ffe0ff */
[----:B------:R-:W-:-:S04]  /*00d0*/  IABS R4, R0 ;  /* 0x0000000000047213 */ /* 0x000fc80000000000 */
[----:B------:R0:W1:Y:S02]  /*00e0*/  F2I.FTZ.U32.TRUNC.NTZ R3, R2 ;  /* 0x0000000200037305 */ /* 0x000064000021f000 */
[----:B0-----:R-:W-:Y:S01]  /*00f0*/  IMAD.MOV.U32 R2, RZ, RZ, RZ ;  /* 0x000000ffff027224 */ /* 0x001fe200078e00ff */
[----:B-1----:R-:W-:-:S05]  /*0100*/  IADD3 R6, PT, PT, RZ, -R3, RZ ;  /* 0x80000003ff067210 */ /* 0x002fca0007ffe0ff */
[----:B------:R-:W-:-:S04]  /*0110*/  IMAD R5, R6, R7, RZ ;  /* 0x0000000706057224 */ /* 0x000fc800078e02ff */
[----:B------:R-:W-:-:S06]  /*0120*/  IMAD.HI.U32 R3, R3, R5, R2 ;  /* 0x0000000503037227 */ /* 0x000fcc00078e0002 */
[----:B------:R-:W-:-:S05]  /*0130*/  IMAD.HI.U32 R3, R3, R4, RZ ;  /* 0x0000000403037227 */ /* 0x000fca00078e00ff */
[----:B------:R-:W-:-:S05]  /*0140*/  IADD3 R5, PT, PT, -R3, RZ, RZ ;  /* 0x000000ff03057210 */ /* 0x000fca0007ffe1ff */
[----:B------:R-:W-:-:S05]  /*0150*/  IMAD R2, R7, R5, R4 ;  /* 0x0000000507027224 */ /* 0x000fca00078e0204 */
[----:B------:R-:W-:-:S13]  /*0160*/  ISETP.GT.U32.AND P2, PT, R7, R2, PT ;  /* 0x000000020700720c */ /* 0x000fda0003f44070 */
[----:B------:R-:W-:Y:S01]  /*0170*/  @!P2 IMAD.IADD R2, R2, 0x1, -R7 ;  /* 0x000000010202a824 */ /* 0x000fe200078e0a07 */
[----:B------:R-:W-:Y:S02]  /*0180*/  @!P2 IADD3 R3, PT, PT, R3, 0x1, RZ ;  /* 0x000000010303a810 */ /* 0x000fe40007ffe0ff */
[----:B------:R-:W-:Y:S02]  /*0190*/  ISETP.NE.AND P2, PT, R9, RZ, PT ;  /* 0x000000ff0900720c */ /* 0x000fe40003f45270 */
[----:B------:R-:W-:Y:S02]  /*01a0*/  ISETP.GE.U32.AND P0, PT, R2, R7, PT ;  /* 0x000000070200720c */ /* 0x000fe40003f06070 */
[----:B------:R-:W-:-:S04]  /*01b0*/  LOP3.LUT R2, R0, R9, RZ, 0x3c, !PT ;  /* 0x0000000900027212 */ /* 0x000fc800078e3cff */
[----:B------:R-:W-:-:S07]  /*01c0*/  ISETP.GE.AND P1, PT, R2, RZ, PT ;  /* 0x000000ff0200720c */ /* 0x000fce0003f26270 */
[----:B------:R-:W-:-:S05]  /*01d0*/  @P0 VIADD R3, R3, 0x1 ;  /* 0x0000000103030836 */ /* 0x000fca0000000000 */
[----:B------:R-:W-:-:S05]  /*01e0*/  MOV R10, R3 ;  /* 0x00000003000a7202 */ /* 0x000fca0000000f00 */
[----:B------:R-:W-:Y:S01]  /*01f0*/  @!P1 IMAD.MOV R10, RZ, RZ, -R10 ;  /* 0x000000ffff0a9224 */ /* 0x000fe200078e0a0a */
[----:B------:R-:W-:-:S05]  /*0200*/  @!P2 LOP3.LUT R10, RZ, R9, RZ, 0x33, !PT ;  /* 0x00000009ff0aa212 */ /* 0x000fca00078e33ff */
[----:B------:R-:W-:-:S05]  /*0210*/  IMAD R11, R10, R9, RZ ;  /* 0x000000090a0b7224 */ /* 0x000fca00078e02ff */
[----:B------:R-:W-:Y:S01]  /*0220*/  IADD3 R0, PT, PT, R0, -R11, RZ ;  /* 0x8000000b00007210 */ /* 0x000fe20007ffe0ff */
[----:B--2---:R-:W-:Y:S06]  /*0230*/  BRA.U !UP0, `(.L_x_3) ;  /* 0x00000001085c7547 */ /* 0x004fec000b800000 */
[----:B------:R-:W0:Y:S01]  /*0240*/  LDC.64 R8, c[0x0][0x380] ;  /* 0x0000e000ff087b82 */ /* 0x000e220000000a00 */
[----:B------:R-:W1:Y:S01]  /*0250*/  LDCU UR8, c[0x0][0x398] ;  /* 0x00007300ff0877ac */ /* 0x000e620008000800 */
[----:B------:R-:W2:Y:S01]  /*0260*/  LDCU UR9, c[0x0][0x39c] ;  /* 0x00007380ff0977ac */ /* 0x000ea20008000800 */
[----:B------:R-:W-:-:S05]  /*0270*/  UMOV UR4, 0x1 ;  /* 0x0000000100047882 */ /* 0x000fca0000000000 */
.L_x_6:
[----:B------:R-:W-:Y:S01]  /*0280*/  USHF.L.U32 UR5, UR4, 0x1, URZ ;  /* 0x0000000104057899 */ /* 0x000fe200080006ff */
[----:B------:R-:W-:Y:S05]  /*0290*/  BSSY.RECONVERGENT B0, `(.L_x_4) ;  /* 0x000000d000007945 */ /* 0x000fea0003800200 */
[----:B------:R-:W-:-:S04]  /*02a0*/  IMAD R2, R0, UR5, RZ ;  /* 0x0000000500027c24 */ /* 0x000fc8000f8e02ff */
[----:B-1----:R-:W-:-:S05]  /*02b0*/  VIADD R4, R2, UR4 ;  /* 0x0000000402047c36 */ /* 0x002fca0008000000 */
[----:B-1----:R-:W-:-:S13]  /*02c0*/  ISETP.GE.AND P0, PT, R4, UR8, PT ;  /* 0x0000000804007c0c */ /* 0x002fda000bf06270 */
[----:B------:R-:W-:Y:S05]  /*02d0*/  @P0 BRA `(.L_x_5) ;  /* 0x0000000000200947 */ /* 0x000fea0003800000 */
[C---:B------:R-:W-:Y:S01]  /*02e0*/  IADD3 R3, PT, PT, R11.reuse, R4, RZ ;  /* 0x000000040b037210 */ /* 0x040fe20007ffe0ff */
[----:B------:R-:W-:-:S04]  /*02f0*/  IMAD.IADD R5, R11, 0x1, R2 ;  /* 0x000000010b057824 */ /* 0x000fc800078e0202 */
[----:B0-----:R-:W-:-:S04]  /*0300*/  IMAD.WIDE R2, R3, 0x8, R8 ;  /* 0x0000000803027825 */ /* 0x001fc800078e0208 */
[----:B------:R-:W-:Y:S02]  /*0310*/  IMAD.WIDE R4, R5, 0x8, R8 ;  /* 0x0000000805047825 */ /* 0x000fe400078e0208 */
[----:B------:R-:W3:Y:S04]  /*0320*/  LDG.E.64 R2, desc[UR6][R2.64] ;  /* 0x0000000602027981 */ /* 0x000ee8000c1e1b00 */
[----:B------:R-:W3:Y:S02]  /*0330*/  LDG.E.64 R6, desc[UR6][R4.64] ;  /* 0x0000000604067981 */ /* 0x000ee4000c1e1b00 */
[----:B---3--:R-:W-:-:S07]  /*0340*/  DADD R6, R2, R6 ;  /* 0x0000000002067229 */ /* 0x008fce0000000006 */
[----:B------:R1:W-:Y:S04]  /*0350*/  STG.E.64 desc[UR6][R4.64], R6 ;  /* 0x0000000604007986 */ /* 0x0003e8000c101b06 */
.L_x_5:
[----:B--2---:R-:W-:Y:S05]  /*0360*/  BSYNC.RECONVERGENT B0 ;  /* 0x0000000000007941 */ /* 0x004fea0003800200 */
.L_x_4:
[----:B------:R-:W-:Y:S01]  /*0370*/  BAR.SYNC.DEFER_BLOCKING 0x0 ;  /* 0x0000000000007b1d */ /* 0x000fe20000010000 */
[----:B------:R-:W-:-:S05]  /*0380*/  UISETP.GE.AND UP0, UPT, UR5, UR9, UPT ;  /* 0x000000090500728c */ /* 0x000fca000bf06270 */
[----:B------:R-:W-:-:S04]  /*0390*/  UMOV UR4, UR5 ;  /* 0x0000000500047c82 */ /* 0x000fc80008000000 */
[----:B------:R-:W-:Y:S05]  /*03a0*/  BRA.U !UP0, `(.L_x_6) ;  /* 0xfffffffd08b47547 */ /* 0x000fea000b83ffff */
.L_x_3:
[----:B------:R-:W-:-:S13]  /*03b0*/  ISETP.NE.AND P0, PT, R0, RZ, PT ;  /* 0x000000ff0000720c */ /* 0x000fda0003f05270 */
[----:B------:R-:W-:Y:S05]  /*03c0*/  @P0 EXIT ;  /* 0x000000000000094d */ /* 0x000fea0003800000 */
[----:B------:R-:W2:Y:S08]  /*03d0*/  LDC.64 R2, c[0x0][0x380] ;  /* 0x0000e000ff027b82 */ /* 0x000eb00000000a00 */
[----:B-1----:R-:W1:Y:S01]  /*03e0*/  LDC.64 R4, c[0x0][0x390] ;  /* 0x0000e400ff047b82 */ /* 0x002e620000000a00 */
[----:B--2---:R-:W-:-:S06]  /*03f0*/  IMAD.WIDE R2, R11, 0x8, R2 ;  /* 0x000000080b027825 */ /* 0x004fcc00078e0202 */
[----:B------:R-:W2:Y:S01]  /*0400*/  LDG.E.64 R2, desc[UR6][R2.64] ;  /* 0x0000000602027981 */ /* 0x000ea2000c1e1b00 */
[----:B-1----:R-:W-:-:S05]  /*0410*/  IMAD.WIDE R4, R10, 0x8, R4 ;  /* 0x000000080a047825 */ /* 0x002fca00078e0204 */
[----:B--2---:R-:W-:Y:S01]  /*0420*/  STG.E.64 desc[UR6][R4.64], R2 ;  /* 0x0000000204007986 */ /* 0x004fe2000c101b06 */
[----:B------:R-:W-:Y:S05]  /*0430*/  EXIT ;  /* 0x000000000000794d */ /* 0x000fea0003800000 */
.L_x_7:
        /* <DEDUP_REMOVED lines=12> */
.L_x_11:


//--------------------- .text._Z12performMultsPdS_ii --------------------------
	.section	.text._Z12performMultsPdS_ii,"ax",@progbits
	.align	128
        .global         _Z12performMultsPdS_ii
        .type           _Z12performMultsPdS_ii,@function
        .size           _Z12performMultsPdS_ii,(.L_x_12 - _Z12performMultsPdS_ii)
        .other          _Z12performMultsPdS_ii,@"STO_CUDA_ENTRY STV_DEFAULT"
_Z12performMultsPdS_ii:
.text._Z12performMultsPdS_ii:
[----:B------:R-:W-:Y:S01]  /*0000*/  LDC R1, c[0x0][0x37c] ;  /* 0x0000df00ff017b82 */ /* 0x000fe20000000800 */
[----:B------:R-:W0:Y:S07]  /*0010*/  S2R R0, SR_TID.X ;  /* 0x0000000000007919 */ /* 0x000e2e0000002100 */
[----:B------:R-:W0:Y:S01]  /*0020*/  S2UR UR4, SR_CTAID.X ;  /* 0x00000000000479c3 */ /* 0x000e220000002500 */
[----:B------:R-:W1:Y:S07]  /*0030*/  LDCU UR5, c[0x0][0x394] ;  /* 0x00007280ff0577ac */ /* 0x000e6e0008000800 */
[----:B------:R-:W0:Y:S02]  /*0040*/  LDC R7, c[0x0][0x360] ;  /* 0x0000d800ff077b82 */ /* 0x000e240000000800 */
[----:B0-----:R-:W-:-:S05]  /*0050*/  IMAD R7, R7, UR4, R0 ;  /* 0x0000000407077c24 */ /* 0x001fca000f8e0200 */
[----:B-1----:R-:W-:-:S13]  /*0060*/  ISETP.GE.AND P0, PT, R7, UR5, PT ;  /* 0x0000000507007c0c */ /* 0x002fda000bf06270 */
[----:B------:R-:W-:Y:S05]  /*0070*/  @P0 EXIT ;  /* 0x000000000000094d */ /* 0x000fea0003800000 */
[----:B------:R-:W0:Y:S01]  /*0080*/  LDC R6, c[0x0][0x390] ;  /* 0x0000e400ff067b82 */ /* 0x000e220000000800 */
[----:B------:R-:W-:Y:S01]  /*0090*/  ISETP.GE.AND P2, PT, R7, RZ, PT ;  /* 0x000000ff0700720c */ /* 0x000fe20003f46270 */
[----:B------:R-:W1:Y:S01]  /*00a0*/  LDCU.64 UR4, c[0x0][0x358] ;  /* 0x00006b00ff0477ac */ /* 0x000e620008000a00 */
[----:B0-----:R-:W-:-:S04]  /*00b0*/  IABS R9, R6 ;  /* 0x0000000600097213 */ /* 0x001fc80000000000 */
[----:B------:R-:W0:Y:S08]  /*00c0*/  I2F.RP R0, R9 ;  /* 0x0000000900007306 */ /* 0x000e300000209400 */
[----:B0-----:R-:W0:Y:S02]  /*00d0*/  MUFU.RCP R0, R0 ;  /* 0x0000000000007308 */ /* 0x001e240000001000 */
[----:B0-----:R-:W-:-:S06]  /*00e0*/  VIADD R2, R0, 0xffffffe ;  /* 0x0ffffffe00027836 */ /* 0x001fcc0000000000 */
[----:B------:R0:W2:Y:S02]  /*00f0*/  F2I.FTZ.U32.TRUNC.NTZ R3, R2 ;  /* 0x0000000200037305 */ /* 0x0000a4000021f000 */
[----:B0-----:R-:W-:Y:S01]  /*0100*/  IMAD.MOV.U32 R2, RZ, RZ, RZ ;  /* 0x000000ffff027224 */ /* 0x001fe200078e00ff */
[----:B--2---:R-:W-:-:S05]  /*0110*/  IADD3 R4, PT, PT, RZ, -R3, RZ ;  /* 0x80000003ff047210 */ /* 0x004fca0007ffe0ff */
[----:B------:R-:W-:Y:S01]  /*0120*/  IMAD R5, R4, R9, RZ ;  /* 0x0000000904057224 */ /* 0x000fe200078e02ff */
[----:B------:R-:W-:-:S03]  /*0130*/  IABS R4, R7 ;  /* 0x0000000700047213 */ /* 0x000fc60000000000 */
[----:B------:R-:W-:-:S06]  /*0140*/  IMAD.HI.U32 R3, R3, R5, R2 ;  /* 0x0000000503037227 */ /* 0x000fcc00078e0002 */
[----:B------:R-:W-:-:S05]  /*0150*/  IMAD.HI.U32 R3, R3, R4, RZ ;  /* 0x0000000403037227 */ /* 0x000fca00078e00ff */
[----:B------:R-:W-:-:S05]  /*0160*/  IADD3 R3, PT, PT, -R3, RZ, RZ ;  /* 0x000000ff03037210 */ /* 0x000fca0007ffe1ff */
[C---:B------:R-:W-:Y:S02]  /*0170*/  IMAD R0, R9.reuse, R3, R4 ;  /* 0x0000000309007224 */ /* 0x040fe400078e0204 */
[----:B------:R-:W0:Y:S03]  /*0180*/  LDC.64 R2, c[0x0][0x388] ;  /* 0x0000e200ff027b82 */ /* 0x000e260000000a00 */
[----:B------:R-:W-:-:S05]  /*0190*/  ISETP.GT.U32.AND P0, PT, R9, R0, PT ;  /* 0x000000000900720c */ /* 0x000fca0003f04070 */
[----:B------:R-:W2:Y:S08]  /*01a0*/  LDC.64 R4, c[0x0][0x380] ;  /* 0x0000e000ff047b82 */ /* 0x000eb00000000a00 */
[----:B------:R-:W-:Y:S01]  /*01b0*/  @!P0 IMAD.IADD R0, R0, 0x1, -R9 ;  /* 0x0000000100008824 */ /* 0x000fe200078e0a09 */
[----:B------:R-:W-:-:S04]  /*01c0*/  ISETP.NE.AND P0, PT, R6, RZ, PT ;  /* 0x000000ff0600720c */ /* 0x000fc80003f05270 */
[----:B------:R-:W-:Y:S01]  /*01d0*/  ISETP.GT.U32.AND P1, PT, R9, R0, PT ;  /* 0x000000000900720c */ /* 0x000fe20003f24070 */
[----:B--2---:R-:W-:-:S12]  /*01e0*/  IMAD.WIDE R4, R7, 0x8, R4 ;  /* 0x0000000807047825 */ /* 0x004fd800078e0204 */
[----:B------:R-:W-:-:S05]  /*01f0*/  @!P1 IADD3 R0, PT, PT, R0, -R9, RZ ;  /* 0x8000000900009210 */ /* 0x000fca0007ffe0ff */
[----:B------:R-:W-:Y:S01]  /*0200*/  @!P2 IMAD.MOV R0, RZ, RZ, -R0 ;  /* 0x000000ffff00a224 */ /* 0x000fe200078e0a00 */
[----:B------:R-:W-:Y:S02]  /*0210*/  @!P0 LOP3.LUT R0, RZ, R6, RZ, 0x33, !PT ;  /* 0x00000006ff008212 */ /* 0x000fe400078e33ff */
[----:B-1----:R-:W2:Y:S03]  /*0220*/  LDG.E.64 R6, desc[UR4][R4.64] ;  /* 0x0000000404067981 */ /* 0x002ea6000c1e1b00 */
[----:B0-----:R-:W-:-:S06]  /*0230*/  IMAD.WIDE R2, R0, 0x8, R2 ;  /* 0x0000000800027825 */ /* 0x001fcc00078e0202 */
[----:B------:R-:W2:Y:S02]  /*0240*/  LDG.E.64 R2, desc[UR4][R2.64] ;  /* 0x0000000402027981 */ /* 0x000ea4000c1e1b00 */
[----:B--2---:R-:W-:-:S07]  /*0250*/  DMUL R6, R2, R6 ;  /* 0x0000000602067228 */ /* 0x004fce0000000000 */
[----:B------:R-:W-:Y:S01]  /*0260*/  STG.E.64 desc[UR4][R4.64], R6 ;  /* 0x0000000604007986 */ /* 0x000fe2000c101b04 */
[----:B------:R-:W-:Y:S05]  /*0270*/  EXIT ;  /* 0x000000000000794d */ /* 0x000fea0003800000 */
.L_x_8:
        /* <DEDUP_REMOVED lines=16> */
.L_x_12:


//--------------------- .nv.shared.reserved.0     --------------------------
	.section	.nv.shared.reserved.0,"aw",@nobits
	.weak		__nv_reservedSMEM_offset_0_alias
	.size		__nv_reservedSMEM_offset_0_alias, 0, 64
	.other		__nv_reservedSMEM_offset_0_alias,@"STO_CUDA_RESERVED_SHARED STV_DEFAULT"
__nv_reservedSMEM_offset_0_alias:
	.zero		0
	.zero		64


//--------------------- .nv.global                --------------------------
	.section	.nv.global,"aw",@nobits
.nv.global:
	.type		_ZN34_INTERNAL_b9ec2fb1_4_k_cu_6b6f8f116thrust24THRUST_300001_SM_1000_NS3seqE,@object
	.size		_ZN34_INTERNAL_b9ec2fb1_4_k_cu_6b6f8f116thrust24THRUST_300001_SM_1000_NS3seqE,(_ZN34_INTERNAL_b9ec2fb1_4_k_cu_6b6f8f114cuda3std3__48in_placeE - _ZN34_INTERNAL_b9ec2fb1_4_k_cu_6b6f8f116thrust24THRUST_300001_SM_1000_NS3seqE)
_ZN34_INTERNAL_b9ec2fb1_4_k_cu_6b6f8f116thrust24THRUST_300001_SM_1000_NS3seqE:
	.zero		1
	.type		_ZN34_INTERNAL_b9ec2fb1_4_k_cu_6b6f8f114cuda3std3__48in_placeE,@object
	.size		_ZN34_INTERNAL_b9ec2fb1_4_k_cu_6b6f8f114cuda3std3__48in_placeE,(_ZN34_INTERNAL_b9ec2fb1_4_k_cu_6b6f8f114cuda3std6ranges3__45__cpo4sizeE - _ZN34_INTERNAL_b9ec2fb1_4_k_cu_6b6f8f114cuda3std3__48in_placeE)
_ZN34_INTERNAL_b9ec2fb1_4_k_cu_6b6f8f114cuda3std3__48in_placeE:
	.zero		1
	.type		_ZN34_INTERNAL_b9ec2fb1_4_k_cu_6b6f8f114cuda3std6ranges3__45__cpo4sizeE,@object
	.size		_ZN34_INTERNAL_b9ec2fb1_4_k_cu_6b6f8f114cuda3std6ranges3__45__cpo4sizeE,(_ZN34_INTERNAL_b9ec2fb1_4_k_cu_6b6f8f116thrust24THRUST_300001_SM_1000_NS12placeholders2_3E - _ZN34_INTERNAL_b9ec2fb1_4_k_cu_6b6f8f114cuda3std6ranges3__45__cpo4sizeE)
_ZN34_INTERNAL_b9ec2fb1_4_k_cu_6b6f8f114cuda3std6ranges3__45__cpo4sizeE:
	.zero		1
	.type		_ZN34_INTERNAL_b9ec2fb1_4_k_cu_6b6f8f116thrust24THRUST_300001_SM_1000_NS12placeholders2_3E,@object
	.size		_ZN34_INTERNAL_b9ec2fb1_4_k_cu_6b6f8f116thrust24THRUST_300001_SM_1000_NS12placeholders2_3E,(_ZN34_INTERNAL_b9ec2fb1_4_k_cu_6b6f8f114cuda3std3__45__cpo6cbeginE - _ZN34_INTERNAL_b9ec2fb1_4_k_cu_6b6f8f116thrust24THRUST_300001_SM_1000_NS12placeholders2_3E)
_ZN34_INTERNAL_b9ec2fb1_4_k_cu_6b6f8f116thrust24THRUST_300001_SM_1000_NS12placeholders2_3E:
	.zero		1
	.type		_ZN34_INTERNAL_b9ec2fb1_4_k_cu_6b6f8f114cuda3std3__45__cpo6cbeginE,@object
	.size		_ZN34_INTERNAL_b9ec2fb1_4_k_cu_6b6f8f114cuda3std3__45__cpo6cbeginE,(_ZN34_INTERNAL_b9ec2fb1_4_k_cu_6b6f8f114cuda3std6ranges3__45__cpo6cbeginE - _ZN34_INTERNAL_b9ec2fb1_4_k_cu_6b6f8f114cuda3std3__45__cpo6cbeginE)
_ZN34_INTERNAL_b9ec2fb1_4_k_cu_6b6f8f114cuda3std3__45__cpo6cbeginE:
	.zero		1
	.type		_ZN34_INTERNAL_b9ec2fb1_4_k_cu_6b6f8f114cuda3std6ranges3__45__cpo6cbeginE,@object
	.size		_ZN34_INTERNAL_b9ec2fb1_4_k_cu_6b6f8f114cuda3std6ranges3__45__cpo6cbeginE,(_ZN34_INTERNAL_b9ec2fb1_4_k_cu_6b6f8f116thrust24THRUST_300001_SM_1000_NS12placeholders2_7E - _ZN34_INTERNAL_b9ec2fb1_4_k_cu_6b6f8f114cuda3std6ranges3__45__cpo6cbeginE)
_ZN34_INTERNAL_b9ec2fb1_4_k_cu_6b6f8f114cuda3std6ranges3__45__cpo6cbeginE:
	.zero		1
	.type		_ZN34_INTERNAL_b9ec2fb1_4_k_cu_6b6f8f116thrust24THRUST_300001_SM_1000_NS12placeholders2_7E,@object
	.size		_ZN34_INTERNAL_b9ec2fb1_4_k_cu_6b6f8f116thrust24THRUST_300001_SM_1000_NS12placeholders2_7E,(_ZN34_INTERNAL_b9ec2fb1_4_k_cu_6b6f8f114cuda3std3__45__cpo7crbeginE - _ZN34_INTERNAL_b9ec2fb1_4_k_cu_6b6f8f116thrust24THRUST_300001_SM_1000_NS12placeholders2_7E)
_ZN34_INTERNAL_b9ec2fb1_4_k_cu_6b6f8f116thrust24THRUST_300001_SM_1000_NS12placeholders2_7E:
	.zero		1
	.type		_ZN34_INTERNAL_b9ec2fb1_4_k_cu_6b6f8f114cuda3std3__45__cpo7crbeginE,@object
	.size		_ZN34_INTERNAL_b9ec2fb1_4_k_cu_6b6f8f114cuda3std3__45__cpo7crbeginE,(_ZN34_INTERNAL_b9ec2fb1_4_k_cu_6b6f8f114cuda3std6ranges3__45__cpo4nextE - _ZN34_INTERNAL_b9ec2fb1_4_k_cu_6b6f8f114cuda3std3__45__cpo7crbeginE)
_ZN34_INTERNAL_b9ec2fb1_4_k_cu_6b6f8f114cuda3std3__45__cpo7crbeginE:
	.zero		1
	.type		_ZN34_INTERNAL_b9ec2fb1_4_k_cu_6b6f8f114cuda3std6ranges3__45__cpo4nextE,@object
	.size		_ZN34_INTERNAL_b9ec2fb1_4_k_cu_6b6f8f114cuda3std6ranges3__45__cpo4nextE,(_ZN34_INTERNAL_b9ec2fb1_4_k_cu_6b6f8f114cuda3std6ranges3__45__cpo4swapE - _ZN34_INTERNAL_b9ec2fb1_4_k_cu_6b6f8f114cuda3std6ranges3__45__cpo4nextE)
_ZN34_INTERNAL_b9ec2fb1_4_k_cu_6b6f8f114cuda3std6ranges3__45__cpo4nextE:
	.zero		1
	.type		_ZN34_INTERNAL_b9ec2fb1_4_k_cu_6b6f8f114cuda3std6ranges3__45__cpo4swapE,@object
	.size		_ZN34_INTERNAL_b9ec2fb1_4_k_cu_6b6f8f114cuda3std6ranges3__45__cpo4swapE,(_ZN34_INTERNAL_b9ec2fb1_4_k_cu_6b6f8f116thrust24THRUST_300001_SM_1000_NS8cuda_cub10par_nosyncE - _ZN34_INTERNAL_b9ec2fb1_4_k_cu_6b6f8f114cuda3std6ranges3__45__cpo4swapE)
_ZN34_INTERNAL_b9ec2fb1_4_k_cu_6b6f8f114cuda3std6ranges3__45__cpo4swapE:
	.zero		1
	.type		_ZN34_INTERNAL_b9ec2fb1_4_k_cu_6b6f8f116thrust24THRUST_300001_SM_1000_NS8cuda_cub10par_nosyncE,@object
	.size		_ZN34_INTERNAL_b9ec2fb1_4_k_cu_6b6f8f116thrust24THRUST_300001_SM_1000_NS8cuda_cub10par_nosyncE,(_ZN34_INTERNAL_b9ec2fb1_4_k_cu_6b6f8f116thrust24THRUST_300001_SM_1000_NS12placeholders2_9E - _ZN34_INTERNAL_b9ec2fb1_4_k_cu_6b6f8f116thrust24THRUST_300001_SM_1000_NS8cuda_cub10par_nosyncE)
_ZN34_INTERNAL_b9ec2fb1_4_k_cu_6b6f8f116thrust24THRUST_300001_SM_1000_NS8cuda_cub10par_nosyncE:
	.zero		1
	.type		_ZN34_INTERNAL_b9ec2fb1_4_k_cu_6b6f8f116thrust24THRUST_300001_SM_1000_NS12placeholders2_9E,@object
	.size		_ZN34_INTERNAL_b9ec2fb1_4_k_cu_6b6f8f116thrust24THRUST_300001_SM_1000_NS12placeholders2_9E,(_ZN34_INTERNAL_b9ec2fb1_4_k_cu_6b6f8f114cuda3std3__436_GLOBAL__N__b9ec2fb1_4_k_cu_6b6f8f116ignoreE - _ZN34_INTERNAL_b9ec2fb1_4_k_cu_6b6f8f116thrust24THRUST_300001_SM_1000_NS12placeholders2_9E)
_ZN34_INTERNAL_b9ec2fb1_4_k_cu_6b6f8f116thrust24THRUST_300001_SM_1000_NS12placeholders2_9E:
	.zero		1
	.type		_ZN34_INTERNAL_b9ec2fb1_4_k_cu_6b6f8f114cuda3std3__436_GLOBAL__N__b9ec2fb1_4_k_cu_6b6f8f116ignoreE,@object
	.size		_ZN34_INTERNAL_b9ec2fb1_4_k_cu_6b6f8f114cuda3std3__436_GLOBAL__N__b9ec2fb1_4_k_cu_6b6f8f116ignoreE,(_ZN34_INTERNAL_b9ec2fb1_4_k_cu_6b6f8f114cuda3std6ranges3__45__cpo4dataE - _ZN34_INTERNAL_b9ec2fb1_4_k_cu_6b6f8f114cuda3std3__436_GLOBAL__N__b9ec2fb1_4_k_cu_6b6f8f116ignoreE)
_ZN34_INTERNAL_b9ec2fb1_4_k_cu_6b6f8f114cuda3std3__436_GLOBAL__N__b9ec2fb1_4_k_cu_6b6f8f116ignoreE:
	.zero		1
	.type		_ZN34_INTERNAL_b9ec2fb1_4_k_cu_6b6f8f114cuda3std6ranges3__45__cpo4dataE,@object
	.size		_ZN34_INTERNAL_b9ec2fb1_4_k_cu_6b6f8f114cuda3std6ranges3__45__cpo4dataE,(_ZN34_INTERNAL_b9ec2fb1_4_k_cu_6b6f8f116thrust24THRUST_300001_SM_1000_NS12placeholders2_1E - _ZN34_INTERNAL_b9ec2fb1_4_k_cu_6b6f8f114cuda3std6ranges3__45__cpo4dataE)
_ZN34_INTERNAL_b9ec2fb1_4_k_cu_6b6f8f114cuda3std6ranges3__45__cpo4dataE:
	.zero		1
	.type		_ZN34_INTERNAL_b9ec2fb1_4_k_cu_6b6f8f116thrust24THRUST_300001_SM_1000_NS12placeholders2_1E,@object
	.size		_ZN34_INTERNAL_b9ec2fb1_4_k_cu_6b6f8f116thrust24THRUST_300001_SM_1000_NS12placeholders2_1E,(_ZN34_INTERNAL_b9ec2fb1_4_k_cu_6b6f8f114cuda3std3__45__cpo5beginE - _ZN34_INTERNAL_b9ec2fb1_4_k_cu_6b6f8f116thrust24THRUST_300001_SM_1000_NS12placeholders2_1E)
_ZN34_INTERNAL_b9ec2fb1_4_k_cu_6b6f8f116thrust24THRUST_300001_SM_1000_NS12placeholders2_1E:
	.zero		1
	.type		_ZN34_INTERNAL_b9ec2fb1_4_k_cu_6b6f8f114cuda3std3__45__cpo5beginE,@object
	.size		_ZN34_INTERNAL_b9ec2fb1_4_k_cu_6b6f8f114cuda3std3__45__cpo5beginE,(_ZN34_INTERNAL_b9ec2fb1_4_k_cu_6b6f8f114cuda3std6ranges3__45__cpo5beginE - _ZN34_INTERNAL_b9ec2fb1_4_k_cu_6b6f8f114cuda3std3__45__cpo5beginE)
_ZN34_INTERNAL_b9ec2fb1_4_k_cu_6b6f8f114cuda3std3__45__cpo5beginE:
	.zero		1
	.type		_ZN34_INTERNAL_b9ec2fb1_4_k_cu_6b6f8f114cuda3std6ranges3__45__cpo5beginE,@object
	.size		_ZN34_INTERNAL_b9ec2fb1_4_k_cu_6b6f8f114cuda3std6ranges3__45__cpo5beginE,(_ZN34_INTERNAL_b9ec2fb1_4_k_cu_6b6f8f116thrust24THRUST_300001_SM_1000_NS12placeholders2_5E - _ZN34_INTERNAL_b9ec2fb1_4_k_cu_6b6f8f114cuda3std6ranges3__45__cpo5beginE)
_ZN34_INTERNAL_b9ec2fb1_4_k_cu_6b6f8f114cuda3std6ranges3__45__cpo5beginE:
	.zero		1
	.type		_ZN34_INTERNAL_b9ec2fb1_4_k_cu_6b6f8f116thrust24THRUST_300001_SM_1000_NS12placeholders2_5E,@object
	.size		_ZN34_INTERNAL_b9ec2fb1_4_k_cu_6b6f8f116thrust24THRUST_300001_SM_1000_NS12placeholders2_5E,(_ZN34_INTERNAL_b9ec2fb1_4_k_cu_6b6f8f114cuda3std3__45__cpo6rbeginE - _ZN34_INTERNAL_b9ec2fb1_4_k_cu_6b6f8f116thrust24THRUST_300001_SM_1000_NS12placeholders2_5E)
_ZN34_INTERNAL_b9ec2fb1_4_k_cu_6b6f8f116thrust24THRUST_300001_SM_1000_NS12placeholders2_5E:
	.zero		1
	.type		_ZN34_INTERNAL_b9ec2fb1_4_k_cu_6b6f8f114cuda3std3__45__cpo6rbeginE,@object
	.size		_ZN34_INTERNAL_b9ec2fb1_4_k_cu_6b6f8f114cuda3std3__45__cpo6rbeginE,(_ZN34_INTERNAL_b9ec2fb1_4_k_cu_6b6f8f114cuda3std6ranges3__45__cpo7advanceE - _ZN34_INTERNAL_b9ec2fb1_4_k_cu_6b6f8f114cuda3std3__45__cpo6rbeginE)
_ZN34_INTERNAL_b9ec2fb1_4_k_cu_6b6f8f114cuda3std3__45__cpo6rbeginE:
	.zero		1
	.type		_ZN34_INTERNAL_b9ec2fb1_4_k_cu_6b6f8f114cuda3std6ranges3__45__cpo7advanceE,@object
	.size		_ZN34_INTERNAL_b9ec2fb1_4_k_cu_6b6f8f114cuda3std6ranges3__45__cpo7advanceE,(_ZN34_INTERNAL_b9ec2fb1_4_k_cu_6b6f8f114cuda3std3__47nulloptE - _ZN34_INTERNAL_b9ec2fb1_4_k_cu_6b6f8f114cuda3std6ranges3__45__cpo7advanceE)
_ZN34_INTERNAL_b9ec2fb1_4_k_cu_6b6f8f114cuda3std6ranges3__45__cpo7advanceE:
	.zero		1
	.type		_ZN34_INTERNAL_b9ec2fb1_4_k_cu_6b6f8f114cuda3std3__47nulloptE,@object
	.size		_ZN34_INTERNAL_b9ec2fb1_4_k_cu_6b6f8f114cuda3std3__47nulloptE,(_ZN34_INTERNAL_b9ec2fb1_4_k_cu_6b6f8f114cuda3std6ranges3__45__cpo8distanceE - _ZN34_INTERNAL_b9ec2fb1_4_k_cu_6b6f8f114cuda3std3__47nulloptE)
_ZN34_INTERNAL_b9ec2fb1_4_k_cu_6b6f8f114cuda3std3__47nulloptE:
	.zero		1
	.type		_ZN34_INTERNAL_b9ec2fb1_4_k_cu_6b6f8f114cuda3std6ranges3__45__cpo8distanceE,@object
	.size		_ZN34_INTERNAL_b9ec2fb1_4_k_cu_6b6f8f114cuda3std6ranges3__45__cpo8distanceE,(_ZN34_INTERNAL_b9ec2fb1_4_k_cu_6b6f8f116thrust24THRUST_300001_SM_1000_NS12placeholders3_10E - _ZN34_INTERNAL_b9ec2fb1_4_k_cu_6b6f8f114cuda3std6ranges3__45__cpo8distanceE)
_ZN34_INTERNAL_b9ec2fb1_4_k_cu_6b6f8f114cuda3std6ranges3__45__cpo8distanceE:
	.zero		1
	.type		_ZN34_INTERNAL_b9ec2fb1_4_k_cu_6b6f8f116thrust24THRUST_300001_SM_1000_NS12placeholders3_10E,@object
	.size		_ZN34_INTERNAL_b9ec2fb1_4_k_cu_6b6f8f116thrust24THRUST_300001_SM_1000_NS12placeholders3_10E,(_ZN34_INTERNAL_b9ec2fb1_4_k_cu_6b6f8f114cuda3std3__419piecewise_constructE - _ZN34_INTERNAL_b9ec2fb1_4_k_cu_6b6f8f116thrust24THRUST_300001_SM_1000_NS12placeholders3_10E)
_ZN34_INTERNAL_b9ec2fb1_4_k_cu_6b6f8f116thrust24THRUST_300001_SM_1000_NS12placeholders3_10E:
	.zero		1
	.type		_ZN34_INTERNAL_b9ec2fb1_4_k_cu_6b6f8f114cuda3std3__419piecewise_constructE,@object
	.size		_ZN34_INTERNAL_b9ec2fb1_4_k_cu_6b6f8f114cuda3std3__419piecewise_constructE,(_ZN34_INTERNAL_b9ec2fb1_4_k_cu_6b6f8f114cuda3std6ranges3__45__cpo5cdataE - _ZN34_INTERNAL_b9ec2fb1_4_k_cu_6b6f8f114cuda3std3__419piecewise_constructE)
_ZN34_INTERNAL_b9ec2fb1_4_k_cu_6b6f8f114cuda3std3__419piecewise_constructE:
	.zero		1
	.type		_ZN34_INTERNAL_b9ec2fb1_4_k_cu_6b6f8f114cuda3std6ranges3__45__cpo5cdataE,@object
	.size		_ZN34_INTERNAL_b9ec2fb1_4_k_cu_6b6f8f114cuda3std6ranges3__45__cpo5cdataE,(_ZN34_INTERNAL_b9ec2fb1_4_k_cu_6b6f8f116thrust24THRUST_300001_SM_1000_NS12placeholders2_2E - _ZN34_INTERNAL_b9ec2fb1_4_k_cu_6b6f8f114cuda3std6ranges3__45__cpo5cdataE)
_ZN34_INTERNAL_b9ec2fb1_4_k_cu_6b6f8f114cuda3std6ranges3__45__cpo5cdataE:
	.zero		1
	.type		_ZN34_INTERNAL_b9ec2fb1_4_k_cu_6b6f8f116thrust24THRUST_300001_SM_1000_NS12placeholders2_2E,@object
	.size		_ZN34_INTERNAL_b9ec2fb1_4_k_cu_6b6f8f116thrust24THRUST_300001_SM_1000_NS12placeholders2_2E,(_ZN34_INTERNAL_b9ec2fb1_4_k_cu_6b6f8f114cuda3std3__45__cpo3endE - _ZN34_INTERNAL_b9ec2fb1_4_k_cu_6b6f8f116thrust24THRUST_300001_SM_1000_NS12placeholders2_2E)
_ZN34_INTERNAL_b9ec2fb1_4_k_cu_6b6f8f116thrust24THRUST_300001_SM_1000_NS12placeholders2_2E:
	.zero		1
	.type		_ZN34_INTERNAL_b9ec2fb1_4_k_cu_6b6f8f114cuda3std3__45__cpo3endE,@object
	.size		_ZN34_INTERNAL_b9ec2fb1_4_k_cu_6b6f8f114cuda3std3__45__cpo3endE,(_ZN34_INTERNAL_b9ec2fb1_4_k_cu_6b6f8f114cuda3std6ranges3__45__cpo3endE - _ZN34_INTERNAL_b9ec2fb1_4_k_cu_6b6f8f114cuda3std3__45__cpo3endE)
_ZN34_INTERNAL_b9ec2fb1_4_k_cu_6b6f8f114cuda3std3__45__cpo3endE:
	.zero		1
	.type		_ZN34_INTERNAL_b9ec2fb1_4_k_cu_6b6f8f114cuda3std6ranges3__45__cpo3endE,@object
	.size		_ZN34_INTERNAL_b9ec2fb1_4_k_cu_6b6f8f114cuda3std6ranges3__45__cpo3endE,(_ZN34_INTERNAL_b9ec2fb1_4_k_cu_6b6f8f116thrust24THRUST_300001_SM_1000_NS12placeholders2_6E - _ZN34_INTERNAL_b9ec2fb1_4_k_cu_6b6f8f114cuda3std6ranges3__45__cpo3endE)
_ZN34_INTERNAL_b9ec2fb1_4_k_cu_6b6f8f114cuda3std6ranges3__45__cpo3endE:
	.zero		1
	.type		_ZN34_INTERNAL_b9ec2fb1_4_k_cu_6b6f8f116thrust24THRUST_300001_SM_1000_NS12placeholders2_6E,@object
	.size		_ZN34_INTERNAL_b9ec2fb1_4_k_cu_6b6f8f116thrust24THRUST_300001_SM_1000_NS12placeholders2_6E,(_ZN34_INTERNAL_b9ec2fb1_4_k_cu_6b6f8f114cuda3std3__45__cpo4rendE - _ZN34_INTERNAL_b9ec2fb1_4_k_cu_6b6f8f116thrust24THRUST_300001_SM_1000_NS12placeholders2_6E)
_ZN34_INTERNAL_b9ec2fb1_4_k_cu_6b6f8f116thrust24THRUST_300001_SM_1000_NS12placeholders2_6E:
	.zero		1
	.type		_ZN34_INTERNAL_b9ec2fb1_4_k_cu_6b6f8f114cuda3std3__45__cpo4rendE,@object
	.size		_ZN34_INTERNAL_b9ec2fb1_4_k_cu_6b6f8f114cuda3std3__45__cpo4rendE,(_ZN34_INTERNAL_b9ec2fb1_4_k_cu_6b6f8f114cuda3std6ranges3__45__cpo9iter_swapE - _ZN34_INTERNAL_b9ec2fb1_4_k_cu_6b6f8f114cuda3std3__45__cpo4rendE)
_ZN34_INTERNAL_b9ec2fb1_4_k_cu_6b6f8f114cuda3std3__45__cpo4rendE:
	.zero		1
	.type		_ZN34_INTERNAL_b9ec2fb1_4_k_cu_6b6f8f114cuda3std6ranges3__45__cpo9iter_swapE,@object
	.size		_ZN34_INTERNAL_b9ec2fb1_4_k_cu_6b6f8f114cuda3std6ranges3__45__cpo9iter_swapE,(_ZN34_INTERNAL_b9ec2fb1_4_k_cu_6b6f8f114cuda3std3__48unexpectE - _ZN34_INTERNAL_b9ec2fb1_4_k_cu_6b6f8f114cuda3std6ranges3__45__cpo9iter_swapE)
_ZN34_INTERNAL_b9ec2fb1_4_k_cu_6b6f8f114cuda3std6ranges3__45__cpo9iter_swapE:
	.zero		1
	.type		_ZN34_INTERNAL_b9ec2fb1_4_k_cu_6b6f8f114cuda3std3__48unexpectE,@object
	.size		_ZN34_INTERNAL_b9ec2fb1_4_k_cu_6b6f8f114cuda3std3__48unexpectE,(_ZN34_INTERNAL_b9ec2fb1_4_k_cu_6b6f8f116thrust24THRUST_300001_SM_1000_NS8cuda_cub3parE - _ZN34_INTERNAL_b9ec2fb1_4_k_cu_6b6f8f114cuda3std3__48unexpectE)
_ZN34_INTERNAL_b9ec2fb1_4_k_cu_6b6f8f114cuda3std3__48unexpectE:
	.zero		1
	.type		_ZN34_INTERNAL_b9ec2fb1_4_k_cu_6b6f8f116thrust24THRUST_300001_SM_1000_NS8cuda_cub3parE,@object
	.size		_ZN34_INTERNAL_b9ec2fb1_4_k_cu_6b6f8f116thrust24THRUST_300001_SM_1000_NS8cuda_cub3parE,(_ZN34_INTERNAL_b9ec2fb1_4_k_cu_6b6f8f116thrust24THRUST_300001_SM_1000_NS12placeholders2_4E - _ZN34_INTERNAL_b9ec2fb1_4_k_cu_6b6f8f116thrust24THRUST_300001_SM_1000_NS8cuda_cub3parE)
_ZN34_INTERNAL_b9ec2fb1_4_k_cu_6b6f8f116thrust24THRUST_300001_SM_1000_NS8cuda_cub3parE:
	.zero		1
	.type		_ZN34_INTERNAL_b9ec2fb1_4_k_cu_6b6f8f116thrust24THRUST_300001_SM_1000_NS12placeholders2_4E,@object
	.size		_ZN34_INTERNAL_b9ec2fb1_4_k_cu_6b6f8f116thrust24THRUST_300001_SM_1000_NS12placeholders2_4E,(_ZN34_INTERNAL_b9ec2fb1_4_k_cu_6b6f8f114cuda3std3__45__cpo4cendE - _ZN34_INTERNAL_b9ec2fb1_4_k_cu_6b6f8f116thrust24THRUST_300001_SM_1000_NS12placeholders2_4E)
_ZN34_INTERNAL_b9ec2fb1_4_k_cu_6b6f8f116thrust24THRUST_300001_SM_1000_NS12placeholders2_4E:
	.zero		1
	.type		_ZN34_INTERNAL_b9ec2fb1_4_k_cu_6b6f8f114cuda3std3__45__cpo4cendE,@object
	.size		_ZN34_INTERNAL_b9ec2fb1_4_k_cu_6b6f8f114cuda3std3__45__cpo4cendE,(_ZN34_INTERNAL_b9ec2fb1_4_k_cu_6b6f8f114cuda3std6ranges3__45__cpo4cendE - _ZN34_INTERNAL_b9ec2fb1_4_k_cu_6b6f8f114cuda3std3__45__cpo4cendE)
_ZN34_INTERNAL_b9ec2fb1_4_k_cu_6b6f8f114cuda3std3__45__cpo4cendE:
	.zero		1
	.type		_ZN34_INTERNAL_b9ec2fb1_4_k_cu_6b6f8f114cuda3std6ranges3__45__cpo4cendE,@object
	.size		_ZN34_INTERNAL_b9ec2fb1_4_k_cu_6b6f8f114cuda3std6ranges3__45__cpo4cendE,(_ZN34_INTERNAL_b9ec2fb1_4_k_cu_6b6f8f114cuda3std3__420unreachable_sentinelE - _ZN34_INTERNAL_b9ec2fb1_4_k_cu_6b6f8f114cuda3std6ranges3__45__cpo4cendE)
_ZN34_INTERNAL_b9ec2fb1_4_k_cu_6b6f8f114cuda3std6ranges3__45__cpo4cendE:
	.zero		1
	.type		_ZN34_INTERNAL_b9ec2fb1_4_k_cu_6b6f8f114cuda3std3__420unreachable_sentinelE,@object
	.size		_ZN34_INTERNAL_b9ec2fb1_4_k_cu_6b6f8f114cuda3std3__420unreachable_sentinelE,(_ZN34_INTERNAL_b9ec2fb1_4_k_cu_6b6f8f114cuda3std6ranges3__45__cpo5ssizeE - _ZN34_INTERNAL_b9ec2fb1_4_k_cu_6b6f8f114cuda3std3__420unreachable_sentinelE)
_ZN34_INTERNAL_b9ec2fb1_4_k_cu_6b6f8f114cuda3std3__420unreachable_sentinelE:
	.zero		1
	.type		_ZN34_INTERNAL_b9ec2fb1_4_k_cu_6b6f8f114cuda3std6ranges3__45__cpo5ssizeE,@object
	.size		_ZN34_INTERNAL_b9ec2fb1_4_k_cu_6b6f8f114cuda3std6ranges3__45__cpo5ssizeE,(_ZN34_INTERNAL_b9ec2fb1_4_k_cu_6b6f8f116thrust24THRUST_300001_SM_1000_NS12placeholders2_8E - _ZN34_INTERNAL_b9ec2fb1_4_k_cu_6b6f8f114cuda3std6ranges3__45__cpo5ssizeE)
_ZN34_INTERNAL_b9ec2fb1_4_k_cu_6b6f8f114cuda3std6ranges3__45__cpo5ssizeE:
	.zero		1
	.type		_ZN34_INTERNAL_b9ec2fb1_4_k_cu_6b6f8f116thrust24THRUST_300001_SM_1000_NS12placeholders2_8E,@object
	.size		_ZN34_INTERNAL_b9ec2fb1_4_k_cu_6b6f8f116thrust24THRUST_300001_SM_1000_NS12placeholders2_8E,(_ZN34_INTERNAL_b9ec2fb1_4_k_cu_6b6f8f114cuda3std3__45__cpo5crendE - _ZN34_INTERNAL_b9ec2fb1_4_k_cu_6b6f8f116thrust24THRUST_300001_SM_1000_NS12placeholders2_8E)
_ZN34_INTERNAL_b9ec2fb1_4_k_cu_6b6f8f116thrust24THRUST_300001_SM_1000_NS12placeholders2_8E:
	.zero		1
	.type		_ZN34_INTERNAL_b9ec2fb1_4_k_cu_6b6f8f114cuda3std3__45__cpo5crendE,@object
	.size		_ZN34_INTERNAL_b9ec2fb1_4_k_cu_6b6f8f114cuda3std3__45__cpo5crendE,(_ZN34_INTERNAL_b9ec2fb1_4_k_cu_6b6f8f114cuda3std6ranges3__45__cpo4prevE - _ZN34_INTERNAL_b9ec2fb1_4_k_cu_6b6f8f114cuda3std3__45__cpo5crendE)
_ZN34_INTERNAL_b9ec2fb1_4_k_cu_6b6f8f114cuda3std3__45__cpo5crendE:
	.zero		1
	.type		_ZN34_INTERNAL_b9ec2fb1_4_k_cu_6b6f8f114cuda3std6ranges3__45__cpo4prevE,@object
	.size		_ZN34_INTERNAL_b9ec2fb1_4_k_cu_6b6f8f114cuda3std6ranges3__45__cpo4prevE,(_ZN34_INTERNAL_b9ec2fb1_4_k_cu_6b6f8f114cuda3std6ranges3__45__cpo9iter_moveE - _ZN34_INTERNAL_b9ec2fb1_4_k_cu_6b6f8f114cuda3std6ranges3__45__cpo4prevE)
_ZN34_INTERNAL_b9ec2fb1_4_k_cu_6b6f8f114cuda3std6ranges3__45__cpo4prevE:
	.zero		1
	.type		_ZN34_INTERNAL_b9ec2fb1_4_k_cu_6b6f8f114cuda3std6ranges3__45__cpo9iter_moveE,@object
	.size		_ZN34_INTERNAL_b9ec2fb1_4_k_cu_6b6f8f114cuda3std6ranges3__45__cpo9iter_moveE,(_ZN34_INTERNAL_b9ec2fb1_4_k_cu_6b6f8f116thrust24THRUST_300001_SM_1000_NS6system6detail10sequential3seqE - _ZN34_INTERNAL_b9ec2fb1_4_k_cu_6b6f8f114cuda3std6ranges3__45__cpo9iter_moveE)
_ZN34_INTERNAL_b9ec2fb1_4_k_cu_6b6f8f114cuda3std6ranges3__45__cpo9iter_moveE:
	.zero		1
	.type		_ZN34_INTERNAL_b9ec2fb1_4_k_cu_6b6f8f116thrust24THRUST_300001_SM_1000_NS6system6detail10sequential3seqE,@object
	.size		_ZN34_INTERNAL_b9ec2fb1_4_k_cu_6b6f8f116thrust24THRUST_300001_SM_1000_NS6system6detail10sequential3seqE,(.L_31 - _ZN34_INTERNAL_b9ec2fb1_4_k_cu_6b6f8f116thrust24THRUST_300001_SM_1000_NS6system6detail10sequential3seqE)
_ZN34_INTERNAL_b9ec2fb1_4_k_cu_6b6f8f116thrust24THRUST_300001_SM_1000_NS6system6detail10sequential3seqE:
	.zero		1
.L_31:


//--------------------- .nv.constant0._ZN3cub18CUB_300001_SM_10006detail8for_each13static_kernelINS2_12policy_hub_t12policy_500_tEmN6thrust24THRUST_300001_SM_1000_NS8cuda_cub20__uninitialized_fill7functorINS7_10device_ptrIdEEdEEEEvT0_T1_ --------------------------
	.section	.nv.constant0._ZN3cub18CUB_300001_SM_10006detail8for_each13static_kernelINS2_12policy_hub_t12policy_500_tEmN6thrust24THRUST_300001_SM_1000_NS8cuda_cub20__uninitialized_fill7functorINS7_10device_ptrIdEEdEEEEvT0_T1_,"a",@progbits
	.sectionflags	@""
	.align	4
.nv.constant0._ZN3cub18CUB_300001_SM_10006detail8for_each13static_kernelINS2_12policy_hub_t12policy_500_tEmN6thrust24THRUST_300001_SM_1000_NS8cuda_cub20__uninitialized_fill7functorINS7_10device_ptrIdEEdEEEEvT0_T1_:
	.zero		920


//--------------------- .nv.constant0._ZN3cub18CUB_300001_SM_10006detail11EmptyKernelIvEEvv --------------------------
	.section	.nv.constant0._ZN3cub18CUB_300001_SM_10006detail11EmptyKernelIvEEvv,"a",@progbits
	.sectionflags	@""
	.align	4
.nv.constant0._ZN3cub18CUB_300001_SM_10006detail11EmptyKernelIvEEvv:
	.zero		896


//--------------------- .nv.constant0._Z9matrixMulPdS_S_ii --------------------------
	.section	.nv.constant0._Z9matrixMulPdS_S_ii,"a",@progbits
	.sectionflags	@""
	.align	4
.nv.constant0._Z9matrixMulPdS_S_ii:
	.zero		928


//--------------------- .nv.constant0._Z12performMultsPdS_ii --------------------------
	.section	.nv.constant0._Z12performMultsPdS_ii,"a",@progbits
	.sectionflags	@""
	.align	4
.nv.constant0._Z12performMultsPdS_ii:
	.zero		920


//--------------------- SYMBOLS --------------------------

	.type		.nv.reservedSmem.offset0,@object
	.size		.nv.reservedSmem.offset0,0x4
